//
// Generated by NVIDIA NVVM Compiler
//
// Compiler Build ID: CL-36424714
// Cuda compilation tools, release 13.0, V13.0.88
// Based on NVVM 20.0.0
//

.version 9.0
.target sm_100
.address_size 64

	// .globl	_Z12kernel_aplusPdS_i

.visible .entry _Z12kernel_aplusPdS_i(
	.param .u64 .ptr .align 1 _Z12kernel_aplusPdS_i_param_0,
	.param .u64 .ptr .align 1 _Z12kernel_aplusPdS_i_param_1,
	.param .u32 _Z12kernel_aplusPdS_i_param_2
)
{
	.reg .pred 	%p<12>;
	.reg .b32 	%r<38>;
	.reg .b64 	%rd<51>;
	.reg .b64 	%fd<46>;

	ld.param.u64 	%rd9, [_Z12kernel_aplusPdS_i_param_0];
	ld.param.u64 	%rd10, [_Z12kernel_aplusPdS_i_param_1];
	ld.param.u32 	%r18, [_Z12kernel_aplusPdS_i_param_2];
	cvta.to.global.u64 	%rd1, %rd9;
	cvta.to.global.u64 	%rd2, %rd10;
	mov.u32 	%r19, %ctaid.x;
	mov.u32 	%r20, %ntid.x;
	mov.u32 	%r21, %tid.x;
	mad.lo.s32 	%r1, %r19, %r20, %r21;
	setp.ge.s32 	%p1, %r1, %r18;
	setp.lt.s32 	%p2, %r18, 1;
	or.pred  	%p3, %p1, %p2;
	@%p3 bra 	$L__BB0_12;
	mul.lo.s32 	%r2, %r18, %r1;
	and.b32  	%r3, %r18, 7;
	setp.lt.u32 	%p4, %r18, 8;
	mov.b32 	%r36, 0;
	@%p4 bra 	$L__BB0_4;
	and.b32  	%r23, %r18, 2147483640;
	neg.s32 	%r34, %r23;
	mul.wide.u32 	%rd11, %r18, 16;
	add.s64 	%rd3, %rd2, %rd11;
	mul.wide.u32 	%rd12, %r18, 24;
	add.s64 	%rd4, %rd2, %rd12;
	mul.wide.u32 	%rd13, %r18, 32;
	add.s64 	%rd5, %rd2, %rd13;
	mul.wide.u32 	%rd14, %r18, 40;
	add.s64 	%rd6, %rd2, %rd14;
	mul.wide.u32 	%rd15, %r18, 48;
	add.s64 	%rd7, %rd2, %rd15;
	mul.wide.u32 	%rd16, %r18, 56;
	add.s64 	%rd8, %rd2, %rd16;
	mov.u32 	%r32, %r2;
	mov.u32 	%r33, %r1;
$L__BB0_3:
	.pragma "nounroll";
	and.b32  	%r36, %r18, 2147483640;
	mul.wide.s32 	%rd17, %r33, 8;
	mul.wide.u32 	%rd18, %r18, 8;
	add.s64 	%rd19, %rd2, %rd17;
	add.s64 	%rd20, %rd19, %rd18;
	add.s64 	%rd21, %rd3, %rd17;
	add.s64 	%rd22, %rd4, %rd17;
	add.s64 	%rd23, %rd5, %rd17;
	add.s64 	%rd24, %rd6, %rd17;
	add.s64 	%rd25, %rd7, %rd17;
	add.s64 	%rd26, %rd8, %rd17;
	mul.wide.s32 	%rd27, %r32, 8;
	add.s64 	%rd28, %rd2, %rd27;
	add.s64 	%rd29, %rd1, %rd27;
	ld.global.f64 	%fd1, [%rd28];
	ld.global.f64 	%fd2, [%rd19];
	add.f64 	%fd3, %fd1, %fd2;
	st.global.f64 	[%rd29], %fd3;
	ld.global.f64 	%fd4, [%rd28+8];
	ld.global.f64 	%fd5, [%rd20];
	add.f64 	%fd6, %fd4, %fd5;
	st.global.f64 	[%rd29+8], %fd6;
	ld.global.f64 	%fd7, [%rd28+16];
	ld.global.f64 	%fd8, [%rd21];
	add.f64 	%fd9, %fd7, %fd8;
	st.global.f64 	[%rd29+16], %fd9;
	ld.global.f64 	%fd10, [%rd28+24];
	ld.global.f64 	%fd11, [%rd22];
	add.f64 	%fd12, %fd10, %fd11;
	st.global.f64 	[%rd29+24], %fd12;
	ld.global.f64 	%fd13, [%rd28+32];
	ld.global.f64 	%fd14, [%rd23];
	add.f64 	%fd15, %fd13, %fd14;
	st.global.f64 	[%rd29+32], %fd15;
	ld.global.f64 	%fd16, [%rd28+40];
	ld.global.f64 	%fd17, [%rd24];
	add.f64 	%fd18, %fd16, %fd17;
	st.global.f64 	[%rd29+40], %fd18;
	ld.global.f64 	%fd19, [%rd28+48];
	ld.global.f64 	%fd20, [%rd25];
	add.f64 	%fd21, %fd19, %fd20;
	st.global.f64 	[%rd29+48], %fd21;
	ld.global.f64 	%fd22, [%rd28+56];
	ld.global.f64 	%fd23, [%rd26];
	add.f64 	%fd24, %fd22, %fd23;
	st.global.f64 	[%rd29+56], %fd24;
	add.s32 	%r34, %r34, 8;
	shl.b32 	%r24, %r18, 3;
	add.s32 	%r33, %r33, %r24;
	add.s32 	%r32, %r32, 8;
	setp.ne.s32 	%p5, %r34, 0;
	@%p5 bra 	$L__BB0_3;
$L__BB0_4:
	setp.eq.s32 	%p6, %r3, 0;
	@%p6 bra 	$L__BB0_12;
	and.b32  	%r13, %r18, 3;
	setp.lt.u32 	%p7, %r3, 4;
	@%p7 bra 	$L__BB0_7;
	add.s32 	%r25, %r36, %r2;
	mul.wide.s32 	%rd30, %r25, 8;
	add.s64 	%rd31, %rd2, %rd30;
	ld.global.f64 	%fd25, [%rd31];
	mad.lo.s32 	%r26, %r36, %r18, %r1;
	mul.wide.s32 	%rd32, %r26, 8;
	add.s64 	%rd33, %rd2, %rd32;
	ld.global.f64 	%fd26, [%rd33];
	add.f64 	%fd27, %fd25, %fd26;
	add.s64 	%rd34, %rd1, %rd30;
	st.global.f64 	[%rd34], %fd27;
	ld.global.f64 	%fd28, [%rd31+8];
	mul.wide.u32 	%rd35, %r18, 8;
	add.s64 	%rd36, %rd33, %rd35;
	ld.global.f64 	%fd29, [%rd36];
	add.f64 	%fd30, %fd28, %fd29;
	st.global.f64 	[%rd34+8], %fd30;
	ld.global.f64 	%fd31, [%rd31+16];
	add.s64 	%rd37, %rd36, %rd35;
	ld.global.f64 	%fd32, [%rd37];
	add.f64 	%fd33, %fd31, %fd32;
	st.global.f64 	[%rd34+16], %fd33;
	ld.global.f64 	%fd34, [%rd31+24];
	add.s64 	%rd38, %rd37, %rd35;
	ld.global.f64 	%fd35, [%rd38];
	add.f64 	%fd36, %fd34, %fd35;
	st.global.f64 	[%rd34+24], %fd36;
	add.s32 	%r36, %r36, 4;
$L__BB0_7:
	setp.eq.s32 	%p8, %r13, 0;
	@%p8 bra 	$L__BB0_12;
	setp.eq.s32 	%p9, %r13, 1;
	@%p9 bra 	$L__BB0_10;
	add.s32 	%r27, %r36, %r2;
	mul.wide.s32 	%rd39, %r27, 8;
	add.s64 	%rd40, %rd2, %rd39;
	ld.global.f64 	%fd37, [%rd40];
	mad.lo.s32 	%r28, %r36, %r18, %r1;
	mul.wide.s32 	%rd41, %r28, 8;
	add.s64 	%rd42, %rd2, %rd41;
	ld.global.f64 	%fd38, [%rd42];
	add.f64 	%fd39, %fd37, %fd38;
	add.s64 	%rd43, %rd1, %rd39;
	st.global.f64 	[%rd43], %fd39;
	ld.global.f64 	%fd40, [%rd40+8];
	mul.wide.u32 	%rd44, %r18, 8;
	add.s64 	%rd45, %rd42, %rd44;
	ld.global.f64 	%fd41, [%rd45];
	add.f64 	%fd42, %fd40, %fd41;
	st.global.f64 	[%rd43+8], %fd42;
	add.s32 	%r36, %r36, 2;
$L__BB0_10:
	and.b32  	%r29, %r18, 1;
	setp.eq.b32 	%p10, %r29, 1;
	not.pred 	%p11, %p10;
	@%p11 bra 	$L__BB0_12;
	add.s32 	%r30, %r36, %r2;
	mul.wide.s32 	%rd46, %r30, 8;
	add.s64 	%rd47, %rd2, %rd46;
	ld.global.f64 	%fd43, [%rd47];
	mad.lo.s32 	%r31, %r36, %r18, %r1;
	mul.wide.s32 	%rd48, %r31, 8;
	add.s64 	%rd49, %rd2, %rd48;
	ld.global.f64 	%fd44, [%rd49];
	add.f64 	%fd45, %fd43, %fd44;
	add.s64 	%rd50, %rd1, %rd46;
	st.global.f64 	[%rd50], %fd45;
$L__BB0_12:
	ret;

}
	// .globl	_Z16kernel_comp_hessPdS_S_S_S_i
.visible .entry _Z16kernel_comp_hessPdS_S_S_S_i(
	.param .u64 .ptr .align 1 _Z16kernel_comp_hessPdS_S_S_S_i_param_0,
	.param .u64 .ptr .align 1 _Z16kernel_comp_hessPdS_S_S_S_i_param_1,
	.param .u64 .ptr .align 1 _Z16kernel_comp_hessPdS_S_S_S_i_param_2,
	.param .u64 .ptr .align 1 _Z16kernel_comp_hessPdS_S_S_S_i_param_3,
	.param .u64 .ptr .align 1 _Z16kernel_comp_hessPdS_S_S_S_i_param_4,
	.param .u32 _Z16kernel_comp_hessPdS_S_S_S_i_param_5
)
{
	.reg .pred 	%p<17>;
	.reg .b32 	%r<139>;
	.reg .b64 	%rd<79>;
	.reg .b64 	%fd<96>;

	ld.param.u64 	%rd9, [_Z16kernel_comp_hessPdS_S_S_S_i_param_0];
	ld.param.u64 	%rd10, [_Z16kernel_comp_hessPdS_S_S_S_i_param_1];
	ld.param.u64 	%rd11, [_Z16kernel_comp_hessPdS_S_S_S_i_param_2];
	ld.param.u64 	%rd12, [_Z16kernel_comp_hessPdS_S_S_S_i_param_3];
	ld.param.u64 	%rd8, [_Z16kernel_comp_hessPdS_S_S_S_i_param_4];
	ld.param.u32 	%r75, [_Z16kernel_comp_hessPdS_S_S_S_i_param_5];
	cvta.to.global.u64 	%rd1, %rd12;
	cvta.to.global.u64 	%rd2, %rd11;
	cvta.to.global.u64 	%rd3, %rd9;
	cvta.to.global.u64 	%rd4, %rd10;
	mov.u32 	%r76, %ctaid.x;
	mov.u32 	%r77, %ntid.x;
	mul.lo.s32 	%r1, %r76, %r77;
	mov.u32 	%r2, %tid.x;
	add.s32 	%r3, %r1, %r2;
	setp.ge.s32 	%p1, %r3, %r75;
	setp.lt.s32 	%p2, %r75, 1;
	or.pred  	%p3, %p1, %p2;
	@%p3 bra 	$L__BB1_10;
	mul.lo.s32 	%r4, %r75, %r3;
	mul.lo.s32 	%r5, %r4, %r75;
	mul.lo.s32 	%r6, %r75, %r75;
	and.b32  	%r7, %r75, 1;
	and.b32  	%r8, %r75, 2147483646;
	shl.b32 	%r9, %r75, 1;
	add.s32 	%r79, %r2, %r75;
	add.s32 	%r80, %r79, %r1;
	mul.lo.s32 	%r10, %r75, %r80;
	mul.lo.s32 	%r81, %r75, %r6;
	shl.b32 	%r11, %r81, 1;
	shl.b32 	%r12, %r6, 1;
	cvta.to.global.u64 	%rd5, %rd8;
	mov.b32 	%r119, 0;
$L__BB1_2:
	mul.lo.s32 	%r14, %r119, %r75;
	add.s32 	%r15, %r14, %r3;
	mul.lo.s32 	%r16, %r14, %r75;
	add.s32 	%r17, %r119, %r5;
	add.s32 	%r18, %r119, %r4;
	add.s32 	%r19, %r75, %r119;
	mul.lo.s32 	%r20, %r75, %r19;
	mov.b32 	%r120, 0;
$L__BB1_3:
	setp.eq.s32 	%p4, %r75, 1;
	setp.eq.s32 	%p5, %r119, %r120;
	selp.f64 	%fd1, 0d3FF0000000000000, 0d0000000000000000, %p5;
	setp.eq.s32 	%p6, %r3, %r120;
	selp.f64 	%fd2, 0d3FF0000000000000, 0d0000000000000000, %p6;
	mul.lo.s32 	%r84, %r120, %r75;
	add.s32 	%r22, %r84, %r3;
	mul.wide.s32 	%rd13, %r22, 8;
	add.s64 	%rd6, %rd3, %rd13;
	add.s32 	%r23, %r84, %r119;
	mul.wide.u32 	%rd14, %r23, 8;
	add.s64 	%rd7, %rd3, %rd14;
	mul.lo.s32 	%r24, %r84, %r75;
	mov.b32 	%r138, 0;
	@%p4 bra 	$L__BB1_6;
	neg.s32 	%r121, %r119;
	mad.lo.s32 	%r136, %r6, %r22, %r119;
	mad.lo.s32 	%r135, %r6, %r23, %r3;
	add.s32 	%r86, %r10, %r120;
	mad.lo.s32 	%r134, %r75, %r86, %r119;
	add.s32 	%r87, %r20, %r120;
	mad.lo.s32 	%r133, %r75, %r87, %r3;
	add.s32 	%r88, %r75, %r120;
	mul.lo.s32 	%r89, %r75, %r88;
	add.s32 	%r90, %r3, %r89;
	mad.lo.s32 	%r132, %r75, %r90, %r119;
	add.s32 	%r91, %r119, %r89;
	mad.lo.s32 	%r131, %r75, %r91, %r3;
	add.s32 	%r92, %r3, %r24;
	mad.lo.s32 	%r130, %r75, %r92, %r119;
	add.s32 	%r93, %r119, %r24;
	mad.lo.s32 	%r129, %r75, %r93, %r3;
	add.s32 	%r94, %r4, %r120;
	mad.lo.s32 	%r128, %r75, %r94, %r119;
	add.s32 	%r95, %r14, %r120;
	mad.lo.s32 	%r127, %r75, %r95, %r3;
	mad.lo.s32 	%r126, %r75, %r22, %r119;
	mad.lo.s32 	%r125, %r75, %r23, %r3;
	mov.b32 	%r137, 0;
	mov.u32 	%r122, %r3;
	mov.u32 	%r123, %r119;
	mov.u32 	%r124, %r19;
$L__BB1_5:
	setp.eq.s32 	%p7, %r121, 0;
	selp.f64 	%fd3, 0d3FF0000000000000, 0d0000000000000000, %p7;
	setp.eq.s32 	%p8, %r3, %r137;
	selp.f64 	%fd4, 0d3FF0000000000000, 0d0000000000000000, %p8;
	ld.global.f64 	%fd5, [%rd6];
	mul.f64 	%fd6, %fd3, %fd5;
	ld.global.f64 	%fd7, [%rd7];
	mul.f64 	%fd8, %fd4, %fd7;
	sub.f64 	%fd9, %fd6, %fd8;
	mul.wide.s32 	%rd15, %r122, 8;
	add.s64 	%rd16, %rd3, %rd15;
	ld.global.f64 	%fd10, [%rd16];
	mul.f64 	%fd11, %fd1, %fd10;
	sub.f64 	%fd12, %fd9, %fd11;
	mul.wide.u32 	%rd17, %r123, 8;
	add.s64 	%rd18, %rd3, %rd17;
	ld.global.f64 	%fd13, [%rd18];
	fma.rn.f64 	%fd14, %fd2, %fd13, %fd12;
	mul.wide.s32 	%rd19, %r125, 8;
	add.s64 	%rd20, %rd4, %rd19;
	ld.global.f64 	%fd15, [%rd20];
	mul.wide.s32 	%rd21, %r127, 8;
	add.s64 	%rd22, %rd2, %rd21;
	ld.global.f64 	%fd16, [%rd22];
	add.f64 	%fd17, %fd15, %fd16;
	mul.wide.s32 	%rd23, %r128, 8;
	add.s64 	%rd24, %rd2, %rd23;
	ld.global.f64 	%fd18, [%rd24];
	sub.f64 	%fd19, %fd17, %fd18;
	mul.wide.s32 	%rd25, %r135, 8;
	add.s64 	%rd26, %rd2, %rd25;
	ld.global.f64 	%fd20, [%rd26];
	sub.f64 	%fd21, %fd19, %fd20;
	mul.wide.s32 	%rd27, %r136, 8;
	add.s64 	%rd28, %rd2, %rd27;
	ld.global.f64 	%fd22, [%rd28];
	add.f64 	%fd23, %fd21, %fd22;
	st.global.f64 	[%rd20], %fd23;
	add.s64 	%rd29, %rd1, %rd19;
	ld.global.f64 	%fd24, [%rd29];
	add.f64 	%fd25, %fd23, %fd24;
	mul.wide.s32 	%rd30, %r126, 8;
	add.s64 	%rd31, %rd1, %rd30;
	ld.global.f64 	%fd26, [%rd31];
	sub.f64 	%fd27, %fd25, %fd26;
	mul.wide.s32 	%rd32, %r129, 8;
	add.s64 	%rd33, %rd1, %rd32;
	ld.global.f64 	%fd28, [%rd33];
	sub.f64 	%fd29, %fd27, %fd28;
	mul.wide.s32 	%rd34, %r130, 8;
	add.s64 	%rd35, %rd1, %rd34;
	ld.global.f64 	%fd30, [%rd35];
	add.f64 	%fd31, %fd29, %fd30;
	mul.f64 	%fd32, %fd14, 0d3FE0000000000000;
	sub.f64 	%fd33, %fd31, %fd32;
	st.global.f64 	[%rd20], %fd33;
	add.s32 	%r96, %r137, 1;
	setp.eq.s32 	%p9, %r119, %r96;
	selp.f64 	%fd34, 0d3FF0000000000000, 0d0000000000000000, %p9;
	setp.eq.s32 	%p10, %r3, %r96;
	selp.f64 	%fd35, 0d3FF0000000000000, 0d0000000000000000, %p10;
	ld.global.f64 	%fd36, [%rd6];
	mul.f64 	%fd37, %fd34, %fd36;
	ld.global.f64 	%fd38, [%rd7];
	mul.f64 	%fd39, %fd35, %fd38;
	sub.f64 	%fd40, %fd37, %fd39;
	mul.wide.u32 	%rd36, %r75, 8;
	add.s64 	%rd37, %rd16, %rd36;
	ld.global.f64 	%fd41, [%rd37];
	mul.f64 	%fd42, %fd1, %fd41;
	sub.f64 	%fd43, %fd40, %fd42;
	mul.wide.u32 	%rd38, %r124, 8;
	add.s64 	%rd39, %rd3, %rd38;
	ld.global.f64 	%fd44, [%rd39];
	fma.rn.f64 	%fd45, %fd2, %fd44, %fd43;
	mul.wide.s32 	%rd40, %r131, 8;
	add.s64 	%rd41, %rd4, %rd40;
	ld.global.f64 	%fd46, [%rd41];
	mul.wide.s32 	%rd42, %r133, 8;
	add.s64 	%rd43, %rd2, %rd42;
	ld.global.f64 	%fd47, [%rd43];
	add.f64 	%fd48, %fd46, %fd47;
	mul.wide.s32 	%rd44, %r134, 8;
	add.s64 	%rd45, %rd2, %rd44;
	ld.global.f64 	%fd49, [%rd45];
	sub.f64 	%fd50, %fd48, %fd49;
	add.s64 	%rd46, %rd26, %rd36;
	ld.global.f64 	%fd51, [%rd46];
	sub.f64 	%fd52, %fd50, %fd51;
	add.s64 	%rd47, %rd28, %rd36;
	ld.global.f64 	%fd53, [%rd47];
	add.f64 	%fd54, %fd52, %fd53;
	st.global.f64 	[%rd41], %fd54;
	add.s64 	%rd48, %rd1, %rd40;
	ld.global.f64 	%fd55, [%rd48];
	add.f64 	%fd56, %fd54, %fd55;
	mul.wide.s32 	%rd49, %r132, 8;
	add.s64 	%rd50, %rd1, %rd49;
	ld.global.f64 	%fd57, [%rd50];
	sub.f64 	%fd58, %fd56, %fd57;
	mul.wide.s32 	%rd51, %r6, 8;
	add.s64 	%rd52, %rd33, %rd51;
	ld.global.f64 	%fd59, [%rd52];
	sub.f64 	%fd60, %fd58, %fd59;
	add.s64 	%rd53, %rd35, %rd51;
	ld.global.f64 	%fd61, [%rd53];
	add.f64 	%fd62, %fd60, %fd61;
	mul.f64 	%fd63, %fd45, 0d3FE0000000000000;
	sub.f64 	%fd64, %fd62, %fd63;
	st.global.f64 	[%rd41], %fd64;
	add.s32 	%r137, %r137, 2;
	add.s32 	%r136, %r136, %r9;
	add.s32 	%r135, %r135, %r9;
	add.s32 	%r134, %r134, %r11;
	add.s32 	%r133, %r133, %r11;
	add.s32 	%r132, %r132, %r11;
	add.s32 	%r131, %r131, %r11;
	add.s32 	%r130, %r130, %r12;
	add.s32 	%r129, %r129, %r12;
	add.s32 	%r128, %r128, %r11;
	add.s32 	%r127, %r127, %r11;
	add.s32 	%r126, %r126, %r11;
	add.s32 	%r125, %r125, %r11;
	add.s32 	%r124, %r124, %r9;
	add.s32 	%r123, %r123, %r9;
	add.s32 	%r122, %r122, %r9;
	add.s32 	%r121, %r121, 2;
	setp.ne.s32 	%p11, %r137, %r8;
	mov.u32 	%r138, %r8;
	@%p11 bra 	$L__BB1_5;
$L__BB1_6:
	setp.eq.s32 	%p12, %r7, 0;
	@%p12 bra 	$L__BB1_8;
	mul.lo.s32 	%r97, %r24, %r75;
	setp.eq.s32 	%p13, %r119, %r138;
	selp.f64 	%fd65, 0d3FF0000000000000, 0d0000000000000000, %p13;
	setp.eq.s32 	%p14, %r3, %r138;
	selp.f64 	%fd66, 0d3FF0000000000000, 0d0000000000000000, %p14;
	ld.global.f64 	%fd67, [%rd6];
	mul.f64 	%fd68, %fd65, %fd67;
	ld.global.f64 	%fd69, [%rd7];
	mul.f64 	%fd70, %fd66, %fd69;
	sub.f64 	%fd71, %fd68, %fd70;
	mul.lo.s32 	%r98, %r138, %r75;
	add.s32 	%r99, %r98, %r3;
	mul.wide.s32 	%rd54, %r99, 8;
	add.s64 	%rd55, %rd3, %rd54;
	ld.global.f64 	%fd72, [%rd55];
	mul.f64 	%fd73, %fd1, %fd72;
	sub.f64 	%fd74, %fd71, %fd73;
	add.s32 	%r100, %r98, %r119;
	mul.wide.u32 	%rd56, %r100, 8;
	add.s64 	%rd57, %rd3, %rd56;
	ld.global.f64 	%fd75, [%rd57];
	fma.rn.f64 	%fd76, %fd2, %fd75, %fd74;
	mul.lo.s32 	%r101, %r98, %r75;
	mul.lo.s32 	%r102, %r101, %r75;
	add.s32 	%r103, %r102, %r24;
	add.s32 	%r104, %r15, %r103;
	mul.wide.s32 	%rd58, %r104, 8;
	add.s64 	%rd59, %rd4, %rd58;
	ld.global.f64 	%fd77, [%rd59];
	add.s32 	%r105, %r22, %r16;
	add.s32 	%r106, %r105, %r102;
	mul.wide.s32 	%rd60, %r106, 8;
	add.s64 	%rd61, %rd2, %rd60;
	ld.global.f64 	%fd78, [%rd61];
	add.f64 	%fd79, %fd77, %fd78;
	add.s32 	%r107, %r23, %r5;
	add.s32 	%r108, %r107, %r102;
	mul.wide.s32 	%rd62, %r108, 8;
	add.s64 	%rd63, %rd2, %rd62;
	ld.global.f64 	%fd80, [%rd63];
	sub.f64 	%fd81, %fd79, %fd80;
	add.s32 	%r109, %r16, %r3;
	add.s32 	%r110, %r109, %r97;
	add.s32 	%r111, %r110, %r98;
	mul.wide.s32 	%rd64, %r111, 8;
	add.s64 	%rd65, %rd2, %rd64;
	ld.global.f64 	%fd82, [%rd65];
	sub.f64 	%fd83, %fd81, %fd82;
	add.s32 	%r112, %r17, %r97;
	add.s32 	%r113, %r112, %r98;
	mul.wide.s32 	%rd66, %r113, 8;
	add.s64 	%rd67, %rd2, %rd66;
	ld.global.f64 	%fd84, [%rd67];
	add.f64 	%fd85, %fd83, %fd84;
	st.global.f64 	[%rd59], %fd85;
	add.s64 	%rd68, %rd1, %rd58;
	ld.global.f64 	%fd86, [%rd68];
	add.f64 	%fd87, %fd85, %fd86;
	add.s32 	%r114, %r18, %r103;
	mul.wide.s32 	%rd69, %r114, 8;
	add.s64 	%rd70, %rd1, %rd69;
	ld.global.f64 	%fd88, [%rd70];
	sub.f64 	%fd89, %fd87, %fd88;
	add.s32 	%r115, %r101, %r97;
	add.s32 	%r116, %r15, %r115;
	mul.wide.s32 	%rd71, %r116, 8;
	add.s64 	%rd72, %rd1, %rd71;
	ld.global.f64 	%fd90, [%rd72];
	sub.f64 	%fd91, %fd89, %fd90;
	add.s32 	%r117, %r18, %r115;
	mul.wide.s32 	%rd73, %r117, 8;
	add.s64 	%rd74, %rd1, %rd73;
	ld.global.f64 	%fd92, [%rd74];
	add.f64 	%fd93, %fd91, %fd92;
	fma.rn.f64 	%fd94, %fd76, 0dBFE0000000000000, %fd93;
	st.global.f64 	[%rd59], %fd94;
$L__BB1_8:
	add.s32 	%r120, %r120, 1;
	setp.ne.s32 	%p15, %r120, %r75;
	@%p15 bra 	$L__BB1_3;
	mad.lo.s32 	%r118, %r6, %r15, %r15;
	mul.wide.s32 	%rd75, %r118, 8;
	add.s64 	%rd76, %rd4, %rd75;
	ld.global.f64 	%fd95, [%rd76];
	mul.wide.s32 	%rd77, %r15, 8;
	add.s64 	%rd78, %rd5, %rd77;
	st.global.f64 	[%rd78], %fd95;
	add.s32 	%r119, %r119, 1;
	setp.ne.s32 	%p16, %r119, %r75;
	@%p16 bra 	$L__BB1_2;
$L__BB1_10:
	ret;

}
	// .globl	_Z12kernel_dhgenPiS_PdS0_S0_iii
.visible .entry _Z12kernel_dhgenPiS_PdS0_S0_iii(
	.param .u64 .ptr .align 1 _Z12kernel_dhgenPiS_PdS0_S0_iii_param_0,
	.param .u64 .ptr .align 1 _Z12kernel_dhgenPiS_PdS0_S0_iii_param_1,
	.param .u64 .ptr .align 1 _Z12kernel_dhgenPiS_PdS0_S0_iii_param_2,
	.param .u64 .ptr .align 1 _Z12kernel_dhgenPiS_PdS0_S0_iii_param_3,
	.param .u64 .ptr .align 1 _Z12kernel_dhgenPiS_PdS0_S0_iii_param_4,
	.param .u32 _Z12kernel_dhgenPiS_PdS0_S0_iii_param_5,
	.param .u32 _Z12kernel_dhgenPiS_PdS0_S0_iii_param_6,
	.param .u32 _Z12kernel_dhgenPiS_PdS0_S0_iii_param_7
)
{
	.reg .pred 	%p<16>;
	.reg .b32 	%r<166>;
	.reg .b64 	%rd<85>;
	.reg .b64 	%fd<47>;

	ld.param.u64 	%rd12, [_Z12kernel_dhgenPiS_PdS0_S0_iii_param_0];
	ld.param.u64 	%rd13, [_Z12kernel_dhgenPiS_PdS0_S0_iii_param_1];
	ld.param.u64 	%rd15, [_Z12kernel_dhgenPiS_PdS0_S0_iii_param_2];
	ld.param.u64 	%rd16, [_Z12kernel_dhgenPiS_PdS0_S0_iii_param_3];
	ld.param.u64 	%rd14, [_Z12kernel_dhgenPiS_PdS0_S0_iii_param_4];
	ld.param.u32 	%r88, [_Z12kernel_dhgenPiS_PdS0_S0_iii_param_5];
	ld.param.u32 	%r89, [_Z12kernel_dhgenPiS_PdS0_S0_iii_param_6];
	ld.param.u32 	%r90, [_Z12kernel_dhgenPiS_PdS0_S0_iii_param_7];
	cvta.to.global.u64 	%rd1, %rd15;
	cvta.to.global.u64 	%rd2, %rd16;
	cvta.to.global.u64 	%rd3, %rd12;
	mov.u32 	%r91, %ctaid.x;
	mov.u32 	%r92, %ntid.x;
	mov.u32 	%r93, %tid.x;
	mad.lo.s32 	%r1, %r91, %r92, %r93;
	setp.ge.s32 	%p1, %r1, %r88;
	@%p1 bra 	$L__BB2_24;
	mul.wide.s32 	%rd17, %r1, 4;
	add.s64 	%rd4, %rd3, %rd17;
	ld.global.u32 	%r143, [%rd4];
	setp.lt.s32 	%p2, %r143, 1;
	@%p2 bra 	$L__BB2_24;
	cvta.to.global.u64 	%rd18, %rd13;
	add.s64 	%rd5, %rd18, %rd17;
	min.s32 	%r94, %r88, %r90;
	setp.lt.s32 	%p3, %r94, 1;
	@%p3 bra 	$L__BB2_24;
	and.b32  	%r3, %r90, 7;
	add.s32 	%r4, %r3, -1;
	and.b32  	%r5, %r90, 3;
	and.b32  	%r6, %r90, 2147483640;
	and.b32  	%r7, %r90, 1;
	neg.s32 	%r8, %r6;
	shl.b32 	%r9, %r90, 3;
	mul.lo.s32 	%r96, %r90, %r90;
	mul.lo.s32 	%r97, %r90, %r96;
	shl.b32 	%r10, %r97, 3;
	shl.b32 	%r11, %r90, 1;
	mul.lo.s32 	%r12, %r90, 3;
	shl.b32 	%r13, %r90, 2;
	mul.lo.s32 	%r14, %r90, 5;
	mul.lo.s32 	%r15, %r90, 6;
	mul.lo.s32 	%r16, %r90, 7;
	mul.wide.u32 	%rd6, %r9, 8;
	cvta.to.global.u64 	%rd7, %rd14;
	mov.b32 	%r137, 0;
$L__BB2_4:
	mov.b32 	%r140, 0;
	mov.u32 	%r141, %r140;
	mov.u32 	%r142, %r140;
$L__BB2_5:
	ld.param.u64 	%rd83, [_Z12kernel_dhgenPiS_PdS0_S0_iii_param_0];
	cvta.to.global.u64 	%rd20, %rd83;
	mul.wide.u32 	%rd21, %r140, 4;
	add.s64 	%rd8, %rd20, %rd21;
	ld.global.u32 	%r99, [%rd8];
	setp.lt.s32 	%p4, %r99, 1;
	@%p4 bra 	$L__BB2_22;
	mov.b32 	%r145, 0;
$L__BB2_7:
	add.s32 	%r30, %r145, %r142;
	add.s32 	%r102, %r145, %r141;
	mad.lo.s32 	%r103, %r102, %r89, %r137;
	mul.wide.s32 	%rd22, %r103, 8;
	add.s64 	%rd23, %rd7, %rd22;
	ld.global.f64 	%fd1, [%rd23];
	mov.b32 	%r146, 0;
$L__BB2_8:
	setp.lt.u32 	%p5, %r90, 8;
	mov.b32 	%r164, 0;
	@%p5 bra 	$L__BB2_11;
	add.s32 	%r161, %r90, %r146;
	mad.lo.s32 	%r105, %r90, %r161, %r30;
	mad.lo.s32 	%r160, %r90, %r105, %r137;
	add.s32 	%r159, %r11, %r146;
	mad.lo.s32 	%r106, %r90, %r159, %r30;
	mad.lo.s32 	%r158, %r90, %r106, %r137;
	add.s32 	%r157, %r12, %r146;
	mad.lo.s32 	%r107, %r90, %r157, %r30;
	mad.lo.s32 	%r156, %r90, %r107, %r137;
	add.s32 	%r155, %r13, %r146;
	mad.lo.s32 	%r108, %r90, %r155, %r30;
	mad.lo.s32 	%r154, %r90, %r108, %r137;
	add.s32 	%r153, %r14, %r146;
	mad.lo.s32 	%r109, %r90, %r153, %r30;
	mad.lo.s32 	%r152, %r90, %r109, %r137;
	add.s32 	%r151, %r15, %r146;
	mad.lo.s32 	%r110, %r90, %r151, %r30;
	mad.lo.s32 	%r150, %r90, %r110, %r137;
	add.s32 	%r149, %r16, %r146;
	mad.lo.s32 	%r111, %r90, %r149, %r30;
	mad.lo.s32 	%r148, %r90, %r111, %r137;
	mad.lo.s32 	%r112, %r90, %r146, %r30;
	mad.lo.s32 	%r147, %r90, %r112, %r137;
	mul.wide.u32 	%rd24, %r146, 8;
	add.s64 	%rd84, %rd2, %rd24;
	mov.u32 	%r162, %r8;
$L__BB2_10:
	.pragma "nounroll";
	ld.global.f64 	%fd2, [%rd84];
	mul.f64 	%fd3, %fd1, %fd2;
	fma.rn.f64 	%fd4, %fd1, %fd2, %fd3;
	mul.wide.s32 	%rd25, %r147, 8;
	add.s64 	%rd26, %rd1, %rd25;
	st.global.f64 	[%rd26], %fd4;
	mul.wide.u32 	%rd27, %r161, 8;
	add.s64 	%rd28, %rd2, %rd27;
	ld.global.f64 	%fd5, [%rd28];
	mul.f64 	%fd6, %fd1, %fd5;
	fma.rn.f64 	%fd7, %fd1, %fd5, %fd6;
	mul.wide.s32 	%rd29, %r160, 8;
	add.s64 	%rd30, %rd1, %rd29;
	st.global.f64 	[%rd30], %fd7;
	mul.wide.u32 	%rd31, %r159, 8;
	add.s64 	%rd32, %rd2, %rd31;
	ld.global.f64 	%fd8, [%rd32];
	mul.f64 	%fd9, %fd1, %fd8;
	fma.rn.f64 	%fd10, %fd1, %fd8, %fd9;
	mul.wide.s32 	%rd33, %r158, 8;
	add.s64 	%rd34, %rd1, %rd33;
	st.global.f64 	[%rd34], %fd10;
	mul.wide.u32 	%rd35, %r157, 8;
	add.s64 	%rd36, %rd2, %rd35;
	ld.global.f64 	%fd11, [%rd36];
	mul.f64 	%fd12, %fd1, %fd11;
	fma.rn.f64 	%fd13, %fd1, %fd11, %fd12;
	mul.wide.s32 	%rd37, %r156, 8;
	add.s64 	%rd38, %rd1, %rd37;
	st.global.f64 	[%rd38], %fd13;
	mul.wide.u32 	%rd39, %r155, 8;
	add.s64 	%rd40, %rd2, %rd39;
	ld.global.f64 	%fd14, [%rd40];
	mul.f64 	%fd15, %fd1, %fd14;
	fma.rn.f64 	%fd16, %fd1, %fd14, %fd15;
	mul.wide.s32 	%rd41, %r154, 8;
	add.s64 	%rd42, %rd1, %rd41;
	st.global.f64 	[%rd42], %fd16;
	mul.wide.u32 	%rd43, %r153, 8;
	add.s64 	%rd44, %rd2, %rd43;
	ld.global.f64 	%fd17, [%rd44];
	mul.f64 	%fd18, %fd1, %fd17;
	fma.rn.f64 	%fd19, %fd1, %fd17, %fd18;
	mul.wide.s32 	%rd45, %r152, 8;
	add.s64 	%rd46, %rd1, %rd45;
	st.global.f64 	[%rd46], %fd19;
	mul.wide.u32 	%rd47, %r151, 8;
	add.s64 	%rd48, %rd2, %rd47;
	ld.global.f64 	%fd20, [%rd48];
	mul.f64 	%fd21, %fd1, %fd20;
	fma.rn.f64 	%fd22, %fd1, %fd20, %fd21;
	mul.wide.s32 	%rd49, %r150, 8;
	add.s64 	%rd50, %rd1, %rd49;
	st.global.f64 	[%rd50], %fd22;
	mul.wide.u32 	%rd51, %r149, 8;
	add.s64 	%rd52, %rd2, %rd51;
	ld.global.f64 	%fd23, [%rd52];
	mul.f64 	%fd24, %fd1, %fd23;
	fma.rn.f64 	%fd25, %fd1, %fd23, %fd24;
	mul.wide.s32 	%rd53, %r148, 8;
	add.s64 	%rd54, %rd1, %rd53;
	st.global.f64 	[%rd54], %fd25;
	add.s32 	%r162, %r162, 8;
	add.s32 	%r161, %r161, %r9;
	add.s32 	%r160, %r160, %r10;
	add.s32 	%r159, %r159, %r9;
	add.s32 	%r158, %r158, %r10;
	add.s32 	%r157, %r157, %r9;
	add.s32 	%r156, %r156, %r10;
	add.s32 	%r155, %r155, %r9;
	add.s32 	%r154, %r154, %r10;
	add.s32 	%r153, %r153, %r9;
	add.s32 	%r152, %r152, %r10;
	add.s32 	%r151, %r151, %r9;
	add.s32 	%r150, %r150, %r10;
	add.s32 	%r149, %r149, %r9;
	add.s32 	%r148, %r148, %r10;
	add.s32 	%r147, %r147, %r10;
	add.s64 	%rd84, %rd84, %rd6;
	setp.ne.s32 	%p6, %r162, 0;
	mov.u32 	%r164, %r6;
	@%p6 bra 	$L__BB2_10;
$L__BB2_11:
	setp.eq.s32 	%p7, %r3, 0;
	@%p7 bra 	$L__BB2_19;
	setp.lt.u32 	%p8, %r4, 3;
	@%p8 bra 	$L__BB2_14;
	mad.lo.s32 	%r113, %r164, %r90, %r146;
	mul.wide.u32 	%rd55, %r113, 8;
	add.s64 	%rd56, %rd2, %rd55;
	ld.global.f64 	%fd26, [%rd56];
	mul.f64 	%fd27, %fd1, %fd26;
	fma.rn.f64 	%fd28, %fd1, %fd26, %fd27;
	mad.lo.s32 	%r114, %r113, %r90, %r30;
	mad.lo.s32 	%r115, %r114, %r90, %r137;
	mul.wide.s32 	%rd57, %r115, 8;
	add.s64 	%rd58, %rd1, %rd57;
	st.global.f64 	[%rd58], %fd28;
	add.s32 	%r116, %r113, %r90;
	mul.wide.u32 	%rd59, %r116, 8;
	add.s64 	%rd60, %rd2, %rd59;
	ld.global.f64 	%fd29, [%rd60];
	mul.f64 	%fd30, %fd1, %fd29;
	fma.rn.f64 	%fd31, %fd1, %fd29, %fd30;
	mad.lo.s32 	%r117, %r116, %r90, %r30;
	mad.lo.s32 	%r118, %r117, %r90, %r137;
	mul.wide.s32 	%rd61, %r118, 8;
	add.s64 	%rd62, %rd1, %rd61;
	st.global.f64 	[%rd62], %fd31;
	add.s32 	%r119, %r116, %r90;
	mul.wide.u32 	%rd63, %r119, 8;
	add.s64 	%rd64, %rd2, %rd63;
	ld.global.f64 	%fd32, [%rd64];
	mul.f64 	%fd33, %fd1, %fd32;
	fma.rn.f64 	%fd34, %fd1, %fd32, %fd33;
	mad.lo.s32 	%r120, %r119, %r90, %r30;
	mad.lo.s32 	%r121, %r120, %r90, %r137;
	mul.wide.s32 	%rd65, %r121, 8;
	add.s64 	%rd66, %rd1, %rd65;
	st.global.f64 	[%rd66], %fd34;
	add.s32 	%r122, %r119, %r90;
	mul.wide.u32 	%rd67, %r122, 8;
	add.s64 	%rd68, %rd2, %rd67;
	ld.global.f64 	%fd35, [%rd68];
	mul.f64 	%fd36, %fd1, %fd35;
	fma.rn.f64 	%fd37, %fd1, %fd35, %fd36;
	mad.lo.s32 	%r123, %r122, %r90, %r30;
	mad.lo.s32 	%r124, %r123, %r90, %r137;
	mul.wide.s32 	%rd69, %r124, 8;
	add.s64 	%rd70, %rd1, %rd69;
	st.global.f64 	[%rd70], %fd37;
	add.s32 	%r164, %r164, 4;
$L__BB2_14:
	setp.eq.s32 	%p9, %r5, 0;
	@%p9 bra 	$L__BB2_19;
	setp.eq.s32 	%p10, %r5, 1;
	@%p10 bra 	$L__BB2_17;
	mad.lo.s32 	%r125, %r164, %r90, %r146;
	mul.wide.u32 	%rd71, %r125, 8;
	add.s64 	%rd72, %rd2, %rd71;
	ld.global.f64 	%fd38, [%rd72];
	mul.f64 	%fd39, %fd1, %fd38;
	fma.rn.f64 	%fd40, %fd1, %fd38, %fd39;
	mad.lo.s32 	%r126, %r125, %r90, %r30;
	mad.lo.s32 	%r127, %r126, %r90, %r137;
	mul.wide.s32 	%rd73, %r127, 8;
	add.s64 	%rd74, %rd1, %rd73;
	st.global.f64 	[%rd74], %fd40;
	add.s32 	%r128, %r125, %r90;
	mul.wide.u32 	%rd75, %r128, 8;
	add.s64 	%rd76, %rd2, %rd75;
	ld.global.f64 	%fd41, [%rd76];
	mul.f64 	%fd42, %fd1, %fd41;
	fma.rn.f64 	%fd43, %fd1, %fd41, %fd42;
	mad.lo.s32 	%r129, %r128, %r90, %r30;
	mad.lo.s32 	%r130, %r129, %r90, %r137;
	mul.wide.s32 	%rd77, %r130, 8;
	add.s64 	%rd78, %rd1, %rd77;
	st.global.f64 	[%rd78], %fd43;
	add.s32 	%r164, %r164, 2;
$L__BB2_17:
	setp.eq.s32 	%p11, %r7, 0;
	@%p11 bra 	$L__BB2_19;
	mad.lo.s32 	%r131, %r164, %r90, %r146;
	mul.wide.u32 	%rd79, %r131, 8;
	add.s64 	%rd80, %rd2, %rd79;
	ld.global.f64 	%fd44, [%rd80];
	mul.f64 	%fd45, %fd1, %fd44;
	fma.rn.f64 	%fd46, %fd1, %fd44, %fd45;
	mad.lo.s32 	%r132, %r131, %r90, %r30;
	mad.lo.s32 	%r133, %r132, %r90, %r137;
	mul.wide.s32 	%rd81, %r133, 8;
	add.s64 	%rd82, %rd1, %rd81;
	st.global.f64 	[%rd82], %fd46;
$L__BB2_19:
	add.s32 	%r146, %r146, 1;
	setp.ne.s32 	%p12, %r146, %r90;
	@%p12 bra 	$L__BB2_8;
	add.s32 	%r145, %r145, 1;
	ld.global.u32 	%r134, [%rd8];
	setp.lt.s32 	%p13, %r145, %r134;
	@%p13 bra 	$L__BB2_7;
	ld.global.u32 	%r143, [%rd4];
$L__BB2_22:
	ld.global.u32 	%r135, [%rd5];
	add.s32 	%r142, %r135, %r142;
	add.s32 	%r141, %r143, %r141;
	add.s32 	%r140, %r140, 1;
	setp.eq.s32 	%p14, %r140, %r88;
	@%p14 bra 	$L__BB2_23;
	bra.uni 	$L__BB2_5;
$L__BB2_23:
	add.s32 	%r137, %r137, 1;
	setp.lt.s32 	%p15, %r137, %r143;
	@%p15 bra 	$L__BB2_4;
$L__BB2_24:
	ret;

}


// ===== COMPILED SASS (sm_100) =====

	.target	sm_100

	.elftype	@"ET_EXEC"


//--------------------- .note.nv.tkinfo           --------------------------
	.section	.note.nv.tkinfo,"",@"SHT_NOTE"
	.sectionflags	@"SHF_NOTE_NV_TKINFO"
	.tkinfo
        /*0018*/ 	.word	0x00000002
        /*0030*/ 	.string	""
        /*0030*/ 	.string	"ptxas"
        /*0030*/ 	.string	"Cuda compilation tools, release 13.0, V13.0.88"
        /*0030*/ 	.string	"Build cuda_13.0.r13.0/compiler.36424714_0"
        /*0030*/ 	.string	"-arch sm_100 -m 64 "



//--------------------- .note.nv.cuinfo           --------------------------
	.section	.note.nv.cuinfo,"",@"SHT_NOTE"
	.sectionflags	@"SHF_NOTE_NV_CUINFO"
        /*0018*/ 	.short	0x0002
        /*001a*/ 	.short	0x0064
        /*001c*/ 	.short	0x0082
	.zero		2


//--------------------- .nv.info                  --------------------------
	.section	.nv.info,"",@"SHT_CUDA_INFO"
	.align	4


	//----- nvinfo : EIATTR_REGCOUNT
	.align		4
        /*0000*/ 	.byte	0x04, 0x2f
        /*0002*/ 	.short	(.L_1 - .L_0)
	.align		4
.L_0:
        /*0004*/ 	.word	index@(_Z12kernel_aplusPdS_i)
        /*0008*/ 	.word	0x00000018


	//----- nvinfo : EIATTR_FRAME_SIZE
	.align		4
.L_1:
        /*000c*/ 	.byte	0x04, 0x11
        /*000e*/ 	.short	(.L_3 - .L_2)
	.align		4
.L_2:
        /*0010*/ 	.word	index@(_Z12kernel_aplusPdS_i)
        /*0014*/ 	.word	0x00000000


	//----- nvinfo : EIATTR_REGCOUNT
	.align		4
.L_3:
        /*0018*/ 	.byte	0x04, 0x2f
        /*001a*/ 	.short	(.L_5 - .L_4)
	.align		4
.L_4:
        /*001c*/ 	.word	index@(_Z16kernel_comp_hessPdS_S_S_S_i)
        /*0020*/ 	.word	0x00000038


	//----- nvinfo : EIATTR_FRAME_SIZE
	.align		4
.L_5:
        /*0024*/ 	.byte	0x04, 0x11
        /*0026*/ 	.short	(.L_7 - .L_6)
	.align		4
.L_6:
        /*0028*/ 	.word	index@(_Z16kernel_comp_hessPdS_S_S_S_i)
        /*002c*/ 	.word	0x00000000


	//----- nvinfo : EIATTR_REGCOUNT
	.align		4
.L_7:
        /*0030*/ 	.byte	0x04, 0x2f
        /*0032*/ 	.short	(.L_9 - .L_8)
	.align		4
.L_8:
        /*0034*/ 	.word	index@(_Z12kernel_dhgenPiS_PdS0_S0_iii)
        /*0038*/ 	.word	0x00000030


	//----- nvinfo : EIATTR_FRAME_SIZE
	.align		4
.L_9:
        /*003c*/ 	.byte	0x04, 0x11
        /*003e*/ 	.short	(.L_11 - .L_10)
	.align		4
.L_10:
        /*0040*/ 	.word	index@(_Z12kernel_dhgenPiS_PdS0_S0_iii)
        /*0044*/ 	.word	0x00000000


	//----- nvinfo : EIATTR_MIN_STACK_SIZE
	.align		4
.L_11:
        /*0048*/ 	.byte	0x04, 0x12
        /*004a*/ 	.short	(.L_13 - .L_12)
	.align		4
.L_12:
        /*004c*/ 	.word	index@(_Z12kernel_dhgenPiS_PdS0_S0_iii)
        /*0050*/ 	.word	0x00000000


	//----- nvinfo : EIATTR_MIN_STACK_SIZE
	.align		4
.L_13:
        /*0054*/ 	.byte	0x04, 0x12
        /*0056*/ 	.short	(.L_15 - .L_14)
	.align		4
.L_14:
        /*0058*/ 	.word	index@(_Z16kernel_comp_hessPdS_S_S_S_i)
        /*005c*/ 	.word	0x00000000


	//----- nvinfo : EIATTR_MIN_STACK_SIZE
	.align		4
.L_15:
        /*0060*/ 	.byte	0x04, 0x12
        /*0062*/ 	.short	(.L_17 - .L_16)
	.align		4
.L_16:
        /*0064*/ 	.word	index@(_Z12kernel_aplusPdS_i)
        /*0068*/ 	.word	0x00000000
.L_17:


//--------------------- .nv.compat                --------------------------
	.section	.nv.compat,"",@"SHT_CUDA_COMPAT_INFO"
	.align	4
        /*0000*/ 	.byte	0x02, 0x09, 0x00, 0x00, 0x02, 0x02, 0x01, 0x00, 0x02, 0x05, 0x05, 0x00, 0x03, 0x07, 0x01, 0x01
        /*0010*/ 	.byte	0x02, 0x03, 0x00, 0x00, 0x02, 0x06, 0x01, 0x00, 0x04, 0x0b, 0x08, 0x00, 0x01, 0x00, 0x00, 0x00
        /*0020*/ 	.byte	0x00, 0x00, 0x00, 0x00


//--------------------- .nv.info._Z12kernel_dhgenPiS_PdS0_S0_iii --------------------------
	.section	.nv.info._Z12kernel_dhgenPiS_PdS0_S0_iii,"",@"SHT_CUDA_INFO"
	.sectionflags	@""
	.align	4


	//----- nvinfo : EIATTR_CUDA_API_VERSION
	.align		4
        /*0000*/ 	.byte	0x04, 0x37
        /*0002*/ 	.short	(.L_19 - .L_18)
.L_18:
        /*0004*/ 	.word	0x00000082


	//----- nvinfo : EIATTR_KPARAM_INFO
	.align		4
.L_19:
        /*0008*/ 	.byte	0x04, 0x17
        /*000a*/ 	.short	(.L_21 - .L_20)
.L_20:
        /*000c*/ 	.word	0x00000000
        /*0010*/ 	.short	0x0007
        /*0012*/ 	.short	0x0030
        /*0014*/ 	.byte	0x00, 0xf0, 0x11, 0x00


	//----- nvinfo : EIATTR_KPARAM_INFO
	.align		4
.L_21:
        /*0018*/ 	.byte	0x04, 0x17
        /*001a*/ 	.short	(.L_23 - .L_22)
.L_22:
        /*001c*/ 	.word	0x00000000
        /*0020*/ 	.short	0x0006
        /*0022*/ 	.short	0x002c
        /*0024*/ 	.byte	0x00, 0xf0, 0x11, 0x00


	//----- nvinfo : EIATTR_KPARAM_INFO
	.align		4
.L_23:
        /*0028*/ 	.byte	0x04, 0x17
        /*002a*/ 	.short	(.L_25 - .L_24)
.L_24:
        /*002c*/ 	.word	0x00000000
        /*0030*/ 	.short	0x0005
        /*0032*/ 	.short	0x0028
        /*0034*/ 	.byte	0x00, 0xf0, 0x11, 0x00


	//----- nvinfo : EIATTR_KPARAM_INFO
	.align		4
.L_25:
        /*0038*/ 	.byte	0x04, 0x17
        /*003a*/ 	.short	(.L_27 - .L_26)
.L_26:
        /*003c*/ 	.word	0x00000000
        /*0040*/ 	.short	0x0004
        /*0042*/ 	.short	0x0020
        /*0044*/ 	.byte	0x00, 0xf5, 0x21, 0x00


	//----- nvinfo : EIATTR_KPARAM_INFO
	.align		4
.L_27:
        /*0048*/ 	.byte	0x04, 0x17
        /*004a*/ 	.short	(.L_29 - .L_28)
.L_28:
        /*004c*/ 	.word	0x00000000
        /*0050*/ 	.short	0x0003
        /*0052*/ 	.short	0x0018
        /*0054*/ 	.byte	0x00, 0xf5, 0x21, 0x00


	//----- nvinfo : EIATTR_KPARAM_INFO
	.align		4
.L_29:
        /*0058*/ 	.byte	0x04, 0x17
        /*005a*/ 	.short	(.L_31 - .L_30)
.L_30:
        /*005c*/ 	.word	0x00000000
        /*0060*/ 	.short	0x0002
        /*0062*/ 	.short	0x0010
        /*0064*/ 	.byte	0x00, 0xf5, 0x21, 0x00


	//----- nvinfo : EIATTR_KPARAM_INFO
	.align		4
.L_31:
        /*0068*/ 	.byte	0x04, 0x17
        /*006a*/ 	.short	(.L_33 - .L_32)
.L_32:
        /*006c*/ 	.word	0x00000000
        /*0070*/ 	.short	0x0001
        /*0072*/ 	.short	0x0008
        /*0074*/ 	.byte	0x00, 0xf5, 0x21, 0x00


	//----- nvinfo : EIATTR_KPARAM_INFO
	.align		4
.L_33:
        /*0078*/ 	.byte	0x04, 0x17
        /*007a*/ 	.short	(.L_35 - .L_34)
.L_34:
        /*007c*/ 	.word	0x00000000
        /*0080*/ 	.short	0x0000
        /*0082*/ 	.short	0x0000
        /*0084*/ 	.byte	0x00, 0xf5, 0x21, 0x00


	//----- nvinfo : EIATTR_SPARSE_MMA_MASK
	.align		4
.L_35:
        /*0088*/ 	.byte	0x03, 0x50
        /*008a*/ 	.short	0x0000


	//----- nvinfo : EIATTR_MAXREG_COUNT
	.align		4
        /*008c*/ 	.byte	0x03, 0x1b
        /*008e*/ 	.short	0x00ff


	//----- nvinfo : EIATTR_MERCURY_ISA_VERSION
	.align		4
        /*0090*/ 	.byte	0x03, 0x5f
        /*0092*/ 	.short	0x0101


	//----- nvinfo : EIATTR_VRC_CTA_INIT_COUNT
	.align		4
        /*0094*/ 	.byte	0x02, 0x4a
	.zero		1
	.zero		1


	//----- nvinfo : EIATTR_EXIT_INSTR_OFFSETS
	.align		4
        /*0098*/ 	.byte	0x04, 0x1c
        /*009a*/ 	.short	(.L_37 - .L_36)


	//   ....[0]....
.L_36:
        /*009c*/ 	.word	0x00000070


	//   ....[1]....
        /*00a0*/ 	.word	0x000000d0


	//   ....[2]....
        /*00a4*/ 	.word	0x00000120


	//   ....[3]....
        /*00a8*/ 	.word	0x00000fa0


	//----- nvinfo : EIATTR_CRS_STACK_SIZE
	.align		4
.L_37:
        /*00ac*/ 	.byte	0x04, 0x1e
        /*00ae*/ 	.short	(.L_39 - .L_38)
.L_38:
        /*00b0*/ 	.word	0x00000000


	//----- nvinfo : EIATTR_CBANK_PARAM_SIZE
	.align		4
.L_39:
        /*00b4*/ 	.byte	0x03, 0x19
        /*00b6*/ 	.short	0x0034


	//----- nvinfo : EIATTR_PARAM_CBANK
	.align		4
        /*00b8*/ 	.byte	0x04, 0x0a
        /*00ba*/ 	.short	(.L_41 - .L_40)
	.align		4
.L_40:
        /*00bc*/ 	.word	index@(.nv.constant0._Z12kernel_dhgenPiS_PdS0_S0_iii)
        /*00c0*/ 	.short	0x0380
        /*00c2*/ 	.short	0x0034


	//----- nvinfo : EIATTR_SW_WAR
	.align		4
.L_41:
        /*00c4*/ 	.byte	0x04, 0x36
        /*00c6*/ 	.short	(.L_43 - .L_42)
.L_42:
        /*00c8*/ 	.word	0x00000008
.L_43:


//--------------------- .nv.info._Z16kernel_comp_hessPdS_S_S_S_i --------------------------
	.section	.nv.info._Z16kernel_comp_hessPdS_S_S_S_i,"",@"SHT_CUDA_INFO"
	.sectionflags	@""
	.align	4


	//----- nvinfo : EIATTR_CUDA_API_VERSION
	.align		4
        /*0000*/ 	.byte	0x04, 0x37
        /*0002*/ 	.short	(.L_45 - .L_44)
.L_44:
        /*0004*/ 	.word	0x00000082


	//----- nvinfo : EIATTR_KPARAM_INFO
	.align		4
.L_45:
        /*0008*/ 	.byte	0x04, 0x17
        /*000a*/ 	.short	(.L_47 - .L_46)
.L_46:
        /*000c*/ 	.word	0x00000000
        /*0010*/ 	.short	0x0005
        /*0012*/ 	.short	0x0028
        /*0014*/ 	.byte	0x00, 0xf0, 0x11, 0x00


	//----- nvinfo : EIATTR_KPARAM_INFO
	.align		4
.L_47:
        /*0018*/ 	.byte	0x04, 0x17
        /*001a*/ 	.short	(.L_49 - .L_48)
.L_48:
        /*001c*/ 	.word	0x00000000
        /*0020*/ 	.short	0x0004
        /*0022*/ 	.short	0x0020
        /*0024*/ 	.byte	0x00, 0xf5, 0x21, 0x00


	//----- nvinfo : EIATTR_KPARAM_INFO
	.align		4
.L_49:
        /*0028*/ 	.byte	0x04, 0x17
        /*002a*/ 	.short	(.L_51 - .L_50)
.L_50:
        /*002c*/ 	.word	0x00000000
        /*0030*/ 	.short	0x0003
        /*0032*/ 	.short	0x0018
        /*0034*/ 	.byte	0x00, 0xf5, 0x21, 0x00


	//----- nvinfo : EIATTR_KPARAM_INFO
	.align		4
.L_51:
        /*0038*/ 	.byte	0x04, 0x17
        /*003a*/ 	.short	(.L_53 - .L_52)
.L_52:
        /*003c*/ 	.word	0x00000000
        /*0040*/ 	.short	0x0002
        /*0042*/ 	.short	0x0010
        /*0044*/ 	.byte	0x00, 0xf5, 0x21, 0x00


	//----- nvinfo : EIATTR_KPARAM_INFO
	.align		4
.L_53:
        /*0048*/ 	.byte	0x04, 0x17
        /*004a*/ 	.short	(.L_55 - .L_54)
.L_54:
        /*004c*/ 	.word	0x00000000
        /*0050*/ 	.short	0x0001
        /*0052*/ 	.short	0x0008
        /*0054*/ 	.byte	0x00, 0xf5, 0x21, 0x00


	//----- nvinfo : EIATTR_KPARAM_INFO
	.align		4
.L_55:
        /*0058*/ 	.byte	0x04, 0x17
        /*005a*/ 	.short	(.L_57 - .L_56)
.L_56:
        /*005c*/ 	.word	0x00000000
        /*0060*/ 	.short	0x0000
        /*0062*/ 	.short	0x0000
        /*0064*/ 	.byte	0x00, 0xf5, 0x21, 0x00


	//----- nvinfo : EIATTR_SPARSE_MMA_MASK
	.align		4
.L_57:
        /*0068*/ 	.byte	0x03, 0x50
        /*006a*/ 	.short	0x0000


	//----- nvinfo : EIATTR_MAXREG_COUNT
	.align		4
        /*006c*/ 	.byte	0x03, 0x1b
        /*006e*/ 	.short	0x00ff


	//----- nvinfo : EIATTR_MERCURY_ISA_VERSION
	.align		4
        /*0070*/ 	.byte	0x03, 0x5f
        /*0072*/ 	.short	0x0101


	//----- nvinfo : EIATTR_VRC_CTA_INIT_COUNT
	.align		4
        /*0074*/ 	.byte	0x02, 0x4a
	.zero		1
	.zero		1


	//----- nvinfo : EIATTR_EXIT_INSTR_OFFSETS
	.align		4
        /*0078*/ 	.byte	0x04, 0x1c
        /*007a*/ 	.short	(.L_59 - .L_58)


	//   ....[0]....
.L_58:
        /*007c*/ 	.word	0x00000090


	//   ....[1]....
        /*0080*/ 	.word	0x000013f0


	//----- nvinfo : EIATTR_CBANK_PARAM_SIZE
	.align		4
.L_59:
        /*0084*/ 	.byte	0x03, 0x19
        /*0086*/ 	.short	0x002c


	//----- nvinfo : EIATTR_PARAM_CBANK
	.align		4
        /*0088*/ 	.byte	0x04, 0x0a
        /*008a*/ 	.short	(.L_61 - .L_60)
	.align		4
.L_60:
        /*008c*/ 	.word	index@(.nv.constant0._Z16kernel_comp_hessPdS_S_S_S_i)
        /*0090*/ 	.short	0x0380
        /*0092*/ 	.short	0x002c


	//----- nvinfo : EIATTR_SW_WAR
	.align		4
.L_61:
        /*0094*/ 	.byte	0x04, 0x36
        /*0096*/ 	.short	(.L_63 - .L_62)
.L_62:
        /*0098*/ 	.word	0x00000008
.L_63:


//--------------------- .nv.info._Z12kernel_aplusPdS_i --------------------------
	.section	.nv.info._Z12kernel_aplusPdS_i,"",@"SHT_CUDA_INFO"
	.sectionflags	@""
	.align	4


	//----- nvinfo : EIATTR_CUDA_API_VERSION
	.align		4
        /*0000*/ 	.byte	0x04, 0x37
        /*0002*/ 	.short	(.L_65 - .L_64)
.L_64:
        /*0004*/ 	.word	0x00000082


	//----- nvinfo : EIATTR_KPARAM_INFO
	.align		4
.L_65:
        /*0008*/ 	.byte	0x04, 0x17
        /*000a*/ 	.short	(.L_67 - .L_66)
.L_66:
        /*000c*/ 	.word	0x00000000
        /*0010*/ 	.short	0x0002
        /*0012*/ 	.short	0x0010
        /*0014*/ 	.byte	0x00, 0xf0, 0x11, 0x00


	//----- nvinfo : EIATTR_KPARAM_INFO
	.align		4
.L_67:
        /*0018*/ 	.byte	0x04, 0x17
        /*001a*/ 	.short	(.L_69 - .L_68)
.L_68:
        /*001c*/ 	.word	0x00000000
        /*0020*/ 	.short	0x0001
        /*0022*/ 	.short	0x0008
        /*0024*/ 	.byte	0x00, 0xf5, 0x21, 0x00


	//----- nvinfo : EIATTR_KPARAM_INFO
	.align		4
.L_69:
        /*0028*/ 	.byte	0x04, 0x17
        /*002a*/ 	.short	(.L_71 - .L_70)
.L_70:
        /*002c*/ 	.word	0x00000000
        /*0030*/ 	.short	0x0000
        /*0032*/ 	.short	0x0000
        /*0034*/ 	.byte	0x00, 0xf5, 0x21, 0x00


	//----- nvinfo : EIATTR_SPARSE_MMA_MASK
	.align		4
.L_71:
        /*0038*/ 	.byte	0x03, 0x50
        /*003a*/ 	.short	0x0000


	//----- nvinfo : EIATTR_MAXREG_COUNT
	.align		4
        /*003c*/ 	.byte	0x03, 0x1b
        /*003e*/ 	.short	0x00ff


	//----- nvinfo : EIATTR_MERCURY_ISA_VERSION
	.align		4
        /*0040*/ 	.byte	0x03, 0x5f
        /*0042*/ 	.short	0x0101


	//----- nvinfo : EIATTR_VRC_CTA_INIT_COUNT
	.align		4
        /*0044*/ 	.byte	0x02, 0x4a
	.zero		1
	.zero		1


	//----- nvinfo : EIATTR_EXIT_INSTR_OFFSETS
	.align		4
        /*0048*/ 	.byte	0x04, 0x1c
        /*004a*/ 	.short	(.L_73 - .L_72)


	//   ....[0]....
.L_72:
        /*004c*/ 	.word	0x00000090


	//   ....[1]....
        /*0050*/ 	.word	0x00000560


	//   ....[2]....
        /*0054*/ 	.word	0x000007a0


	//   ....[3]....
        /*0058*/ 	.word	0x00000920


	//   ....[4]....
        /*005c*/ 	.word	0x000009e0


	//----- nvinfo : EIATTR_CBANK_PARAM_SIZE
	.align		4
.L_73:
        /*0060*/ 	.byte	0x03, 0x19
        /*0062*/ 	.short	0x0014


	//----- nvinfo : EIATTR_PARAM_CBANK
	.align		4
        /*0064*/ 	.byte	0x04, 0x0a
        /*0066*/ 	.short	(.L_75 - .L_74)
	.align		4
.L_74:
        /*0068*/ 	.word	index@(.nv.constant0._Z12kernel_aplusPdS_i)
        /*006c*/ 	.short	0x0380
        /*006e*/ 	.short	0x0014


	//----- nvinfo : EIATTR_SW_WAR
	.align		4
.L_75:
        /*0070*/ 	.byte	0x04, 0x36
        /*0072*/ 	.short	(.L_77 - .L_76)
.L_76:
        /*0074*/ 	.word	0x00000008
.L_77:


//--------------------- .nv.callgraph             --------------------------
	.section	.nv.callgraph,"",@"SHT_CUDA_CALLGRAPH"
	.align	4
	.sectionentsize	8
	.align		4
        /*0000*/ 	.word	0x00000000
	.align		4
        /*0004*/ 	.word	0xffffffff
	.align		4
        /*0008*/ 	.word	0x00000000
	.align		4
        /*000c*/ 	.word	0xfffffffe
	.align		4
        /*0010*/ 	.word	0x00000000
	.align		4
        /*0014*/ 	.word	0xfffffffd
	.align		4
        /*0018*/ 	.word	0x00000000
	.align		4
        /*001c*/ 	.word	0xfffffffc


//--------------------- .text._Z12kernel_dhgenPiS_PdS0_S0_iii --------------------------
	.section	.text._Z12kernel_dhgenPiS_PdS0_S0_iii,"ax",@progbits
	.align	128
        .global         _Z12kernel_dhgenPiS_PdS0_S0_iii
        .type           _Z12kernel_dhgenPiS_PdS0_S0_iii,@function
        .size           _Z12kernel_dhgenPiS_PdS0_S0_iii,(.L_x_21 - _Z12kernel_dhgenPiS_PdS0_S0_iii)
        .other          _Z12kernel_dhgenPiS_PdS0_S0_iii,@"STO_CUDA_ENTRY STV_DEFAULT"
_Z12kernel_dhgenPiS_PdS0_S0_iii:
.text._Z12kernel_dhgenPiS_PdS0_S0_iii:
[----:B------:R-:W-:Y:S01]  /*0000*/  LDC R1, c[0x0][0x37c] ;  /* 0x0000df00ff017b82 */ /* 0x000fe20000000800 */
[----:B------:R-:W0:Y:S07]  /*0010*/  S2R R0, SR_TID.X ;  /* 0x0000000000007919 */ /* 0x000e2e0000002100 */
[----:B------:R-:W0:Y:S01]  /*0020*/  S2UR UR4, SR_CTAID.X ;  /* 0x00000000000479c3 */ /* 0x000e220000002500 */
[----:B------:R-:W1:Y:S07]  /*0030*/  LDCU UR5, c[0x0][0x3a8] ;  /* 0x00007500ff0577ac */ /* 0x000e6e0008000800 */
[----:B------:R-:W0:Y:S02]  /*0040*/  LDC R3, c[0x0][0x360] ;  /* 0x0000d800ff037b82 */ /* 0x000e240000000800 */
[----:B0-----:R-:W-:-:S05]  /*0050*/  IMAD R3, R3, UR4, R0 ;  /* 0x0000000403037c24 */ /* 0x001fca000f8e0200 */
[----:B-1----:R-:W-:-:S13]  /*0060*/  ISETP.GE.AND P0, PT, R3, UR5, PT ;  /* 0x0000000503007c0c */ /* 0x002fda000bf06270 */
[----:B------:R-:W-:Y:S05]  /*0070*/  @P0 EXIT ;  /* 0x000000000000094d */ /* 0x000fea0003800000 */
[----:B------:R-:W0:Y:S01]  /*0080*/  LDC.64 R20, c[0x0][0x380] ;  /* 0x0000e000ff147b82 */ /* 0x000e220000000a00 */
[----:B------:R-:W1:Y:S01]  /*0090*/  LDCU.64 UR6, c[0x0][0x358] ;  /* 0x00006b00ff0677ac */ /* 0x000e620008000a00 */
[----:B0-----:R-:W-:-:S05]  /*00a0*/  IMAD.WIDE R20, R3, 0x4, R20 ;  /* 0x0000000403147825 */ /* 0x001fca00078e0214 */
[----:B-1----:R-:W2:Y:S02]  /*00b0*/  LDG.E R0, desc[UR6][R20.64] ;  /* 0x0000000614007981 */ /* 0x002ea4000c1e1900 */
[----:B--2---:R-:W-:-:S13]  /*00c0*/  ISETP.GE.AND P0, PT, R0, 0x1, PT ;  /* 0x000000010000780c */ /* 0x004fda0003f06270 */
[----:B------:R-:W-:Y:S05]  /*00d0*/  @!P0 EXIT ;  /* 0x000000000000894d */ /* 0x000fea0003800000 */
[----:B------:R-:W0:Y:S08]  /*00e0*/  LDC R5, c[0x0][0x3b0] ;  /* 0x0000ec00ff057b82 */ /* 0x000e300000000800 */
[----:B------:R-:W1:Y:S01]  /*00f0*/  LDC.64 R22, c[0x0][0x388] ;  /* 0x0000e200ff167b82 */ /* 0x000e620000000a00 */
[----:B0-----:R-:W-:-:S04]  /*0100*/  VIMNMX R2, PT, PT, R5, UR5, PT ;  /* 0x0000000505027c48 */ /* 0x001fc8000bfe0100 */
[----:B------:R-:W-:-:S13]  /*0110*/  ISETP.GE.AND P0, PT, R2, 0x1, PT ;  /* 0x000000010200780c */ /* 0x000fda0003f06270 */
[----:B-1----:R-:W-:Y:S05]  /*0120*/  @!P0 EXIT ;  /* 0x000000000000894d */ /* 0x002fea0003800000 */
[C---:B------:R-:W-:Y:S01]  /*0130*/  LOP3.LUT R2, R5.reuse, 0x7, RZ, 0xc0, !PT ;  /* 0x0000000705027812 */ /* 0x040fe200078ec0ff */
[----:B------:R-:W-:Y:S01]  /*0140*/  IMAD R4, R5, R5, RZ ;  /* 0x0000000505047224 */ /* 0x000fe200078e02ff */
[----:B------:R-:W-:Y:S01]  /*0150*/  MOV R10, R0 ;  /* 0x00000000000a7202 */ /* 0x000fe20000000f00 */
[----:B------:R-:W-:Y:S01]  /*0160*/  IMAD.WIDE R22, R3, 0x4, R22 ;  /* 0x0000000403167825 */ /* 0x000fe200078e0216 */
[----:B------:R-:W-:-:S03]  /*0170*/  IADD3 R2, PT, PT, R2, -0x1, RZ ;  /* 0xffffffff02027810 */ /* 0x000fc60007ffe0ff */
[----:B------:R-:W-:Y:S02]  /*0180*/  HFMA2 R3, -RZ, RZ, 0, 0 ;  /* 0x00000000ff037431 */ /* 0x000fe400000001ff */
[----:B------:R-:W-:Y:S01]  /*0190*/  IMAD R0, R4, R5, RZ ;  /* 0x0000000504007224 */ /* 0x000fe200078e02ff */
[----:B------:R-:W-:Y:S02]  /*01a0*/  ISETP.GE.U32.AND P0, PT, R2, 0x3, PT ;  /* 0x000000030200780c */ /* 0x000fe40003f06070 */
[----:B------:R-:W-:-:S11]  /*01b0*/  SHF.L.U32 R2, R5, 0x3, RZ ;  /* 0x0000000305027819 */ /* 0x000fd600000006ff */
.L_x_8:
[----:B------:R-:W-:Y:S02]  /*01c0*/  CS2R R4, SRZ ;  /* 0x0000000000047805 */ /* 0x000fe4000001ff00 */
[----:B01----:R-:W-:-:S07]  /*01d0*/  MOV R6, RZ ;  /* 0x000000ff00067202 */ /* 0x003fce0000000f00 */
.L_x_7:
[----:B0-----:R-:W0:Y:S02]  /*01e0*/  LDC.64 R8, c[0x0][0x380] ;  /* 0x0000e000ff087b82 */ /* 0x001e240000000a00 */
[----:B0-----:R-:W-:-:S06]  /*01f0*/  IMAD.WIDE.U32 R8, R4, 0x4, R8 ;  /* 0x0000000404087825 */ /* 0x001fcc00078e0008 */
[----:B------:R-:W2:Y:S02]  /*0200*/  LDG.E R8, desc[UR6][R8.64] ;  /* 0x0000000608087981 */ /* 0x000ea4000c1e1900 */
[----:B--2---:R-:W-:-:S13]  /*0210*/  ISETP.GE.AND P1, PT, R8, 0x1, PT ;  /* 0x000000010800780c */ /* 0x004fda0003f26270 */
[----:B-1----:R-:W-:Y:S05]  /*0220*/  @!P1 BRA `(.L_x_0) ;  /* 0x0000000c00349947 */ /* 0x002fea0003800000 */
[----:B------:R-:W-:-:S07]  /*0230*/  MOV R7, RZ ;  /* 0x000000ff00077202 */ /* 0x000fce0000000f00 */
.L_x_6:
[----:B0----5:R-:W0:Y:S01]  /*0240*/  LDC.64 R24, c[0x0][0x3a0] ;  /* 0x0000e800ff187b82 */ /* 0x021e220000000a00 */
[----:B-1----:R-:W1:Y:S01]  /*0250*/  LDCU UR4, c[0x0][0x3ac] ;  /* 0x00007580ff0477ac */ /* 0x002e620008000800 */
[----:B------:R-:W-:-:S05]  /*0260*/  IADD3 R8, PT, PT, R7, R5, RZ ;  /* 0x0000000507087210 */ /* 0x000fca0007ffe0ff */
[----:B-1----:R-:W-:-:S04]  /*0270*/  IMAD R9, R8, UR4, R3 ;  /* 0x0000000408097c24 */ /* 0x002fc8000f8e0203 */
[----:B0-----:R-:W-:-:S06]  /*0280*/  IMAD.WIDE R24, R9, 0x8, R24 ;  /* 0x0000000809187825 */ /* 0x001fcc00078e0218 */
[----:B------:R-:W5:Y:S01]  /*0290*/  LDG.E.64 R24, desc[UR6][R24.64] ;  /* 0x0000000618187981 */ /* 0x000f62000c1e1b00 */
[----:B--2---:R-:W-:-:S07]  /*02a0*/  HFMA2 R8, -RZ, RZ, 0, 0 ;  /* 0x00000000ff087431 */ /* 0x004fce00000001ff */
.L_x_5:
[----:B012---:R-:W0:Y:S01]  /*02b0*/  LDC R29, c[0x0][0x3b0] ;  /* 0x0000ec00ff1d7b82 */ /* 0x007e220000000800 */
[----:B------:R-:W-:Y:S02]  /*02c0*/  MOV R15, RZ ;  /* 0x000000ff000f7202 */ /* 0x000fe40000000f00 */
[----:B0-----:R-:W-:-:S13]  /*02d0*/  ISETP.GE.U32.AND P1, PT, R29, 0x8, PT ;  /* 0x000000081d00780c */ /* 0x001fda0003f26070 */
[----:B------:R-:W-:Y:S05]  /*02e0*/  @!P1 BRA `(.L_x_1) ;  /* 0x0000000400909947 */ /* 0x000fea0003800000 */
[----:B------:R-:W0:Y:S01]  /*02f0*/  LDCU UR4, c[0x0][0x3b0] ;  /* 0x00007600ff0477ac */ /* 0x000e220008000800 */
[----:B------:R-:W1:Y:S01]  /*0300*/  LDC.64 R26, c[0x0][0x398] ;  /* 0x0000e600ff1a7b82 */ /* 0x000e620000000a00 */
[----:B------:R-:W-:Y:S01]  /*0310*/  IADD3 R40, PT, PT, R7, R6, RZ ;  /* 0x0000000607287210 */ /* 0x000fe20007ffe0ff */
[C-C-:B------:R-:W-:Y:S01]  /*0320*/  IMAD R11, R29.reuse, 0x3, R8.reuse ;  /* 0x000000031d0b7824 */ /* 0x140fe200078e0208 */
[-C--:B------:R-:W-:Y:S01]  /*0330*/  IADD3 R42, PT, PT, R8, R29.reuse, RZ ;  /* 0x0000001d082a7210 */ /* 0x080fe20007ffe0ff */
[C-C-:B------:R-:W-:Y:S01]  /*0340*/  IMAD R15, R29.reuse, 0x5, R8.reuse ;  /* 0x000000051d0f7824 */ /* 0x140fe200078e0208 */
[CC--:B------:R-:W-:Y:S01]  /*0350*/  LEA R9, R29.reuse, R8.reuse, 0x1 ;  /* 0x000000081d097211 */ /* 0x0c0fe200078e08ff */
[C-C-:B------:R-:W-:Y:S01]  /*0360*/  IMAD R17, R29.reuse, 0x6, R8.reuse ;  /* 0x000000061d117824 */ /* 0x140fe200078e0208 */
[C---:B------:R-:W-:Y:S01]  /*0370*/  LEA R13, R29.reuse, R8, 0x2 ;  /* 0x000000081d0d7211 */ /* 0x040fe200078e10ff */
[----:B------:R-:W-:Y:S02]  /*0380*/  IMAD R19, R29, 0x7, R8 ;  /* 0x000000071d137824 */ /* 0x000fe400078e0208 */
[----:B------:R-:W-:-:S02]  /*0390*/  IMAD R18, R42, R29, R40 ;  /* 0x0000001d2a127224 */ /* 0x000fc400078e0228 */
[-CC-:B------:R-:W-:Y:S02]  /*03a0*/  IMAD R10, R9, R29.reuse, R40.reuse ;  /* 0x0000001d090a7224 */ /* 0x180fe400078e0228 */
[-CC-:B------:R-:W-:Y:S02]  /*03b0*/  IMAD R12, R11, R29.reuse, R40.reuse ;  /* 0x0000001d0b0c7224 */ /* 0x180fe400078e0228 */
[-CC-:B------:R-:W-:Y:S01]  /*03c0*/  IMAD R14, R13, R29.reuse, R40.reuse ;  /* 0x0000001d0d0e7224 */ /* 0x180fe200078e0228 */
[----:B0-----:R-:W-:Y:S01]  /*03d0*/  ULOP3.LUT UR4, UR4, 0x7ffffff8, URZ, 0xc0, !UPT ;  /* 0x7ffffff804047892 */ /* 0x001fe2000f8ec0ff */
[-CC-:B------:R-:W-:Y:S02]  /*03e0*/  IMAD R16, R15, R29.reuse, R40.reuse ;  /* 0x0000001d0f107224 */ /* 0x180fe400078e0228 */
[-CC-:B------:R-:W-:Y:S01]  /*03f0*/  IMAD R28, R17, R29.reuse, R40.reuse ;  /* 0x0000001d111c7224 */ /* 0x180fe200078e0228 */
[----:B------:R-:W-:Y:S01]  /*0400*/  UIADD3 UR4, UPT, UPT, -UR4, URZ, URZ ;  /* 0x000000ff04047290 */ /* 0x000fe2000fffe1ff */
[----:B------:R-:W-:-:S02]  /*0410*/  IMAD R30, R19, R29, R40 ;  /* 0x0000001d131e7224 */ /* 0x000fc400078e0228 */
[-C--:B------:R-:W-:Y:S02]  /*0420*/  IMAD R40, R8, R29.reuse, R40 ;  /* 0x0000001d08287224 */ /* 0x080fe400078e0228 */
[-CC-:B------:R-:W-:Y:S02]  /*0430*/  IMAD R41, R10, R29.reuse, R3.reuse ;  /* 0x0000001d0a297224 */ /* 0x180fe400078e0203 */
[-CC-:B------:R-:W-:Y:S02]  /*0440*/  IMAD R43, R12, R29.reuse, R3.reuse ;  /* 0x0000001d0c2b7224 */ /* 0x180fe400078e0203 */
[-CC-:B------:R-:W-:Y:S02]  /*0450*/  IMAD R45, R14, R29.reuse, R3.reuse ;  /* 0x0000001d0e2d7224 */ /* 0x180fe400078e0203 */
[-CC-:B------:R-:W-:Y:S02]  /*0460*/  IMAD R18, R18, R29.reuse, R3.reuse ;  /* 0x0000001d12127224 */ /* 0x180fe400078e0203 */
[-CC-:B------:R-:W-:Y:S01]  /*0470*/  IMAD R10, R16, R29.reuse, R3.reuse ;  /* 0x0000001d100a7224 */ /* 0x180fe200078e0203 */
[----:B------:R-:W-:Y:S01]  /*0480*/  MOV R16, UR4 ;  /* 0x0000000400107c02 */ /* 0x000fe20008000f00 */
[----:B------:R-:W-:-:S02]  /*0490*/  IMAD R12, R28, R29, R3 ;  /* 0x0000001d1c0c7224 */ /* 0x000fc400078e0203 */
[-CC-:B------:R-:W-:Y:S02]  /*04a0*/  IMAD R14, R30, R29.reuse, R3.reuse ;  /* 0x0000001d1e0e7224 */ /* 0x180fe400078e0203 */
[----:B------:R-:W-:Y:S02]  /*04b0*/  IMAD R40, R40, R29, R3 ;  /* 0x0000001d28287224 */ /* 0x000fe400078e0203 */
[----:B-1----:R-:W-:-:S07]  /*04c0*/  IMAD.WIDE.U32 R28, R8, 0x8, R26 ;  /* 0x00000008081c7825 */ /* 0x002fce00078e001a */
.L_x_2:
[----:B0-----:R-:W2:Y:S01]  /*04d0*/  LDG.E.64 R34, desc[UR6][R28.64] ;  /* 0x000000061c227981 */ /* 0x001ea2000c1e1b00 */
[----:B------:R-:W0:Y:S02]  /*04e0*/  LDC.64 R30, c[0x0][0x390] ;  /* 0x0000e400ff1e7b82 */ /* 0x000e240000000a00 */
[----:B0-----:R-:W-:Y:S01]  /*04f0*/  IMAD.WIDE R36, R40, 0x8, R30 ;  /* 0x0000000828247825 */ /* 0x001fe200078e021e */
[----:B--2--5:R-:W-:-:S08]  /*0500*/  DMUL R32, R24, R34 ;  /* 0x0000002218207228 */ /* 0x024fd00000000000 */
[----:B------:R-:W-:Y:S01]  /*0510*/  DFMA R32, R24, R34, R32 ;  /* 0x000000221820722b */ /* 0x000fe20000000020 */
[----:B------:R-:W-:-:S06]  /*0520*/  IMAD.WIDE.U32 R34, R42, 0x8, R26 ;  /* 0x000000082a227825 */ /* 0x000fcc00078e001a */
[----:B------:R0:W-:Y:S04]  /*0530*/  STG.E.64 desc[UR6][R36.64], R32 ;  /* 0x0000002024007986 */ /* 0x0001e8000c101b06 */
[----:B0-----:R-:W2:Y:S01]  /*0540*/  LDG.E.64 R32, desc[UR6][R34.64] ;  /* 0x0000000622207981 */ /* 0x001ea2000c1e1b00 */
[----:B------:R-:W-:Y:S01]  /*0550*/  IMAD.WIDE R36, R18, 0x8, R30 ;  /* 0x0000000812247825 */ /* 0x000fe200078e021e */
[----:B--2---:R-:W-:-:S08]  /*0560*/  DMUL R38, R24, R32 ;  /* 0x0000002018267228 */ /* 0x004fd00000000000 */
[----:B------:R-:W-:-:S07]  /*0570*/  DFMA R38, R24, R32, R38 ;  /* 0x000000201826722b */ /* 0x000fce0000000026 */
[----:B------:R0:W-:Y:S02]  /*0580*/  STG.E.64 desc[UR6][R36.64], R38 ;  /* 0x0000002624007986 */ /* 0x0001e4000c101b06 */
[----:B0-----:R-:W-:-:S05]  /*0590*/  IMAD.WIDE.U32 R36, R9, 0x8, R26 ;  /* 0x0000000809247825 */ /* 0x001fca00078e001a */
[----:B------:R-:W2:Y:S01]  /*05a0*/  LDG.E.64 R32, desc[UR6][R36.64] ;  /* 0x0000000624207981 */ /* 0x000ea2000c1e1b00 */
[----:B------:R-:W-:Y:S01]  /*05b0*/  IMAD.WIDE R38, R41, 0x8, R30 ;  /* 0x0000000829267825 */ /* 0x000fe200078e021e */
[----:B--2---:R-:W-:-:S08]  /*05c0*/  DMUL R34, R24, R32 ;  /* 0x0000002018227228 */ /* 0x004fd00000000000 */
[----:B------:R-:W-:-:S07]  /*05d0*/  DFMA R34, R24, R32, R34 ;  /* 0x000000201822722b */ /* 0x000fce0000000022 */
[----:B------:R0:W-:Y:S02]  /*05e0*/  STG.E.64 desc[UR6][R38.64], R34 ;  /* 0x0000002226007986 */ /* 0x0001e4000c101b06 */
[----:B0-----:R-:W-:-:S05]  /*05f0*/  IMAD.WIDE.U32 R38, R11, 0x8, R26 ;  /* 0x000000080b267825 */ /* 0x001fca00078e001a */
[----:B------:R-:W2:Y:S02]  /*0600*/  LDG.E.64 R34, desc[UR6][R38.64] ;  /* 0x0000000626227981 */ /* 0x000ea4000c1e1b00 */
[----:B--2---:R-:W-:-:S08]  /*0610*/  DMUL R32, R24, R34 ;  /* 0x0000002218207228 */ /* 0x004fd00000000000 */
[----:B------:R-:W-:Y:S01]  /*0620*/  DFMA R32, R24, R34, R32 ;  /* 0x000000221820722b */ /* 0x000fe20000000020 */
[----:B------:R-:W-:-:S06]  /*0630*/  IMAD.WIDE R34, R43, 0x8, R30 ;  /* 0x000000082b227825 */ /* 0x000fcc00078e021e */
[----:B------:R0:W-:Y:S02]  /*0640*/  STG.E.64 desc[UR6][R34.64], R32 ;  /* 0x0000002022007986 */ /* 0x0001e4000c101b06 */
[----:B0-----:R-:W-:-:S06]  /*0650*/  IMAD.WIDE.U32 R32, R13, 0x8, R26 ;  /* 0x000000080d207825 */ /* 0x001fcc00078e001a */
[----:B------:R-:W2:Y:S01]  /*0660*/  LDG.E.64 R32, desc[UR6][R32.64] ;  /* 0x0000000620207981 */ /* 0x000ea2000c1e1b00 */
[----:B------:R-:W-:-:S04]  /*0670*/  IMAD.WIDE R34, R45, 0x8, R30 ;  /* 0x000000082d227825 */ /* 0x000fc800078e021e */
[----:B------:R-:W-:Y:S01]  /*0680*/  IMAD.WIDE.U32 R38, R15, 0x8, R26 ;  /* 0x000000080f267825 */ /* 0x000fe200078e001a */
[----:B--2---:R-:W-:-:S08]  /*0690*/  DMUL R36, R24, R32 ;  /* 0x0000002018247228 */ /* 0x004fd00000000000 */
[----:B------:R-:W-:-:S07]  /*06a0*/  DFMA R36, R24, R32, R36 ;  /* 0x000000201824722b */ /* 0x000fce0000000024 */
[----:B------:R0:W-:Y:S04]  /*06b0*/  STG.E.64 desc[UR6][R34.64], R36 ;  /* 0x0000002422007986 */ /* 0x0001e8000c101b06 */
[----:B------:R-:W2:Y:S01]  /*06c0*/  LDG.E.64 R32, desc[UR6][R38.64] ;  /* 0x0000000626207981 */ /* 0x000ea2000c1e1b00 */
[----:B0-----:R-:W-:Y:S01]  /*06d0*/  IMAD.WIDE R36, R10, 0x8, R30 ;  /* 0x000000080a247825 */ /* 0x001fe200078e021e */
[----:B--2---:R-:W-:-:S08]  /*06e0*/  DMUL R38, R24, R32 ;  /* 0x0000002018267228 */ /* 0x004fd00000000000 */
[----:B------:R-:W-:Y:S01]  /*06f0*/  DFMA R38, R24, R32, R38 ;  /* 0x000000201826722b */ /* 0x000fe20000000026 */
[----:B------:R-:W-:-:S06]  /*0700*/  IMAD.WIDE.U32 R32, R17, 0x8, R26 ;  /* 0x0000000811207825 */ /* 0x000fcc00078e001a */
[----:B------:R0:W-:Y:S04]  /*0710*/  STG.E.64 desc[UR6][R36.64], R38 ;  /* 0x0000002624007986 */ /* 0x0001e8000c101b06 */
[----:B------:R-:W2:Y:S01]  /*0720*/  LDG.E.64 R34, desc[UR6][R32.64] ;  /* 0x0000000620227981 */ /* 0x000ea2000c1e1b00 */
[----:B0-----:R-:W-:Y:S01]  /*0730*/  IMAD.WIDE.U32 R36, R19, 0x8, R26 ;  /* 0x0000000813247825 */ /* 0x001fe200078e001a */
[----:B--2---:R-:W-:-:S08]  /*0740*/  DMUL R32, R24, R34 ;  /* 0x0000002218207228 */ /* 0x004fd00000000000 */
[----:B------:R-:W-:Y:S01]  /*0750*/  DFMA R32, R24, R34, R32 ;  /* 0x000000221820722b */ /* 0x000fe20000000020 */
[----:B------:R-:W-:-:S06]  /*0760*/  IMAD.WIDE R34, R12, 0x8, R30 ;  /* 0x000000080c227825 */ /* 0x000fcc00078e021e */
[----:B------:R0:W-:Y:S04]  /*0770*/  STG.E.64 desc[UR6][R34.64], R32 ;  /* 0x0000002022007986 */ /* 0x0001e8000c101b06 */
[----:B------:R-:W2:Y:S01]  /*0780*/  LDG.E.64 R36, desc[UR6][R36.64] ;  /* 0x0000000624247981 */ /* 0x000ea2000c1e1b00 */
[----:B------:R-:W-:Y:S01]  /*0790*/  IMAD.WIDE R30, R14, 0x8, R30 ;  /* 0x000000080e1e7825 */ /* 0x000fe200078e021e */
[----:B------:R-:W-:Y:S02]  /*07a0*/  IADD3 R16, PT, PT, R16, 0x8, RZ ;  /* 0x0000000810107810 */ /* 0x000fe40007ffe0ff */
[C---:B------:R-:W-:Y:S01]  /*07b0*/  IADD3 R42, PT, PT, R2.reuse, R42, RZ ;  /* 0x0000002a022a7210 */ /* 0x040fe20007ffe0ff */
[----:B------:R-:W-:Y:S01]  /*07c0*/  IMAD.WIDE.U32 R28, R2, 0x8, R28 ;  /* 0x00000008021c7825 */ /* 0x000fe200078e001c */
[----:B------:R-:W-:-:S02]  /*07d0*/  ISETP.NE.AND P1, PT, R16, RZ, PT ;  /* 0x000000ff1000720c */ /* 0x000fc40003f25270 */
[C---:B------:R-:W-:Y:S02]  /*07e0*/  IADD3 R9, PT, PT, R2.reuse, R9, RZ ;  /* 0x0000000902097210 */ /* 0x040fe40007ffe0ff */
[C---:B------:R-:W-:Y:S02]  /*07f0*/  IADD3 R11, PT, PT, R2.reuse, R11, RZ ;  /* 0x0000000b020b7210 */ /* 0x040fe40007ffe0ff */
[C---:B------:R-:W-:Y:S02]  /*0800*/  IADD3 R13, PT, PT, R2.reuse, R13, RZ ;  /* 0x0000000d020d7210 */ /* 0x040fe40007ffe0ff */
[C---:B------:R-:W-:Y:S02]  /*0810*/  IADD3 R15, PT, PT, R2.reuse, R15, RZ ;  /* 0x0000000f020f7210 */ /* 0x040fe40007ffe0ff */
[C---:B------:R-:W-:Y:S02]  /*0820*/  IADD3 R17, PT, PT, R2.reuse, R17, RZ ;  /* 0x0000001102117210 */ /* 0x040fe40007ffe0ff */
[----:B------:R-:W-:-:S02]  /*0830*/  IADD3 R19, PT, PT, R2, R19, RZ ;  /* 0x0000001302137210 */ /* 0x000fc40007ffe0ff */
[C---:B------:R-:W-:Y:S02]  /*0840*/  LEA R40, R0.reuse, R40, 0x3 ;  /* 0x0000002800287211 */ /* 0x040fe400078e18ff */
[C---:B------:R-:W-:Y:S02]  /*0850*/  LEA R18, R0.reuse, R18, 0x3 ;  /* 0x0000001200127211 */ /* 0x040fe400078e18ff */
[C---:B------:R-:W-:Y:S02]  /*0860*/  LEA R41, R0.reuse, R41, 0x3 ;  /* 0x0000002900297211 */ /* 0x040fe400078e18ff */
[C---:B------:R-:W-:Y:S02]  /*0870*/  LEA R43, R0.reuse, R43, 0x3 ;  /* 0x0000002b002b7211 */ /* 0x040fe400078e18ff */
[C---:B------:R-:W-:Y:S02]  /*0880*/  LEA R45, R0.reuse, R45, 0x3 ;  /* 0x0000002d002d7211 */ /* 0x040fe400078e18ff */
[----:B------:R-:W-:-:S02]  /*0890*/  LEA R10, R0, R10, 0x3 ;  /* 0x0000000a000a7211 */ /* 0x000fc400078e18ff */
[C---:B------:R-:W-:Y:S02]  /*08a0*/  LEA R12, R0.reuse, R12, 0x3 ;  /* 0x0000000c000c7211 */ /* 0x040fe400078e18ff */
[----:B------:R-:W-:Y:S01]  /*08b0*/  LEA R14, R0, R14, 0x3 ;  /* 0x0000000e000e7211 */ /* 0x000fe200078e18ff */
[----:B--2---:R-:W-:-:S08]  /*08c0*/  DMUL R38, R24, R36 ;  /* 0x0000002418267228 */ /* 0x004fd00000000000 */
[----:B------:R-:W-:-:S07]  /*08d0*/  DFMA R38, R24, R36, R38 ;  /* 0x000000241826722b */ /* 0x000fce0000000026 */
[----:B------:R0:W-:Y:S01]  /*08e0*/  STG.E.64 desc[UR6][R30.64], R38 ;  /* 0x000000261e007986 */ /* 0x0001e2000c101b06 */
[----:B------:R-:W-:Y:S05]  /*08f0*/  @P1 BRA `(.L_x_2) ;  /* 0xfffffff800f41947 */ /* 0x000fea000383ffff */
[----:B------:R-:W1:Y:S02]  /*0900*/  LDCU UR4, c[0x0][0x3b0] ;  /* 0x00007600ff0477ac */ /* 0x000e640008000800 */
[----:B-1----:R-:W-:-:S06]  /*0910*/  ULOP3.LUT UR4, UR4, 0x7ffffff8, URZ, 0xc0, !UPT ;  /* 0x7ffffff804047892 */ /* 0x002fcc000f8ec0ff */
[----:B------:R-:W-:-:S07]  /*0920*/  MOV R15, UR4 ;  /* 0x00000004000f7c02 */ /* 0x000fce0008000f00 */
.L_x_1:
[----:B------:R-:W1:Y:S08]  /*0930*/  LDC R16, c[0x0][0x3b0] ;  /* 0x0000ec00ff107b82 */ /* 0x000e700000000800 */
[----:B------:R-:W2:Y:S01]  /*0940*/  LDC R14, c[0x0][0x3b0] ;  /* 0x0000ec00ff0e7b82 */ /* 0x000ea20000000800 */
[----:B-1----:R-:W-:-:S04]  /*0950*/  LOP3.LUT R9, R16, 0x7, RZ, 0xc0, !PT ;  /* 0x0000000710097812 */ /* 0x002fc800078ec0ff */
[----:B------:R-:W-:-:S13]  /*0960*/  ISETP.NE.AND P1, PT, R9, RZ, PT ;  /* 0x000000ff0900720c */ /* 0x000fda0003f25270 */
[----:B--2---:R-:W-:Y:S05]  /*0970*/  @!P1 BRA `(.L_x_3) ;  /* 0x0000000400389947 */ /* 0x004fea0003800000 */
[----:B------:R-:W-:Y:S02]  /*0980*/  LOP3.LUT R16, R16, 0x3, RZ, 0xc0, !PT ;  /* 0x0000000310107812 */ /* 0x000fe400078ec0ff */
[----:B------:R-:W-:Y:S02]  /*0990*/  IADD3 R9, PT, PT, R7, R6, RZ ;  /* 0x0000000607097210 */ /* 0x000fe40007ffe0ff */
[----:B------:R-:W-:Y:S01]  /*09a0*/  ISETP.NE.AND P1, PT, R16, RZ, PT ;  /* 0x000000ff1000720c */ /* 0x000fe20003f25270 */
[----:B------:R-:W-:-:S12]  /*09b0*/  @!P0 BRA `(.L_x_4) ;  /* 0x00000000009c8947 */ /* 0x000fd80003800000 */
[----:B------:R-:W1:Y:S01]  /*09c0*/  LDC.64 R12, c[0x0][0x398] ;  /* 0x0000e600ff0c7b82 */ /* 0x000e620000000a00 */
[----:B------:R-:W-:-:S07]  /*09d0*/  IMAD R17, R15, R14, R8 ;  /* 0x0000000e0f117224 */ /* 0x000fce00078e0208 */
[----:B------:R-:W2:Y:S01]  /*09e0*/  LDC.64 R10, c[0x0][0x390] ;  /* 0x0000e400ff0a7b82 */ /* 0x000ea20000000a00 */
[----:B-1----:R-:W-:-:S05]  /*09f0*/  IMAD.WIDE.U32 R28, R17, 0x8, R12 ;  /* 0x00000008111c7825 */ /* 0x002fca00078e000c */
[----:B------:R-:W3:Y:S01]  /*0a00*/  LDG.E.64 R26, desc[UR6][R28.64] ;  /* 0x000000061c1a7981 */ /* 0x000ee2000c1e1b00 */
[CC--:B0-----:R-:W-:Y:S01]  /*0a10*/  IMAD R30, R17.reuse, R14.reuse, R9 ;  /* 0x0000000e111e7224 */ /* 0x0c1fe200078e0209 */
[----:B------:R-:W-:-:S03]  /*0a20*/  IADD3 R17, PT, PT, R17, R14, RZ ;  /* 0x0000000e11117210 */ /* 0x000fc60007ffe0ff */
[----:B------:R-:W-:Y:S02]  /*0a30*/  IMAD R33, R30, R14, R3 ;  /* 0x0000000e1e217224 */ /* 0x000fe400078e0203 */
[----:B------:R-:W-:-:S04]  /*0a40*/  IMAD.WIDE.U32 R34, R17, 0x8, R12 ;  /* 0x0000000811227825 */ /* 0x000fc800078e000c */
[----:B--2---:R-:W-:Y:S01]  /*0a50*/  IMAD.WIDE R32, R33, 0x8, R10 ;  /* 0x0000000821207825 */ /* 0x004fe200078e020a */
[----:B---3-5:R-:W-:-:S08]  /*0a60*/  DMUL R18, R24, R26 ;  /* 0x0000001a18127228 */ /* 0x028fd00000000000 */
[----:B------:R-:W-:-:S07]  /*0a70*/  DFMA R30, R24, R26, R18 ;  /* 0x0000001a181e722b */ /* 0x000fce0000000012 */
[----:B------:R0:W-:Y:S04]  /*0a80*/  STG.E.64 desc[UR6][R32.64], R30 ;  /* 0x0000001e20007986 */ /* 0x0001e8000c101b06 */
[----:B------:R-:W2:Y:S01]  /*0a90*/  LDG.E.64 R26, desc[UR6][R34.64] ;  /* 0x00000006221a7981 */ /* 0x000ea2000c1e1b00 */
[CC--:B------:R-:W-:Y:S01]  /*0aa0*/  IMAD R28, R17.reuse, R14.reuse, R9 ;  /* 0x0000000e111c7224 */ /* 0x0c0fe200078e0209 */
[----:B------:R-:W-:-:S03]  /*0ab0*/  IADD3 R17, PT, PT, R17, R14, RZ ;  /* 0x0000000e11117210 */ /* 0x000fc60007ffe0ff */
[----:B------:R-:W-:-:S04]  /*0ac0*/  IMAD R37, R28, R14, R3 ;  /* 0x0000000e1c257224 */ /* 0x000fc800078e0203 */
[----:B------:R-:W-:Y:S01]  /*0ad0*/  IMAD.WIDE R36, R37, 0x8, R10 ;  /* 0x0000000825247825 */ /* 0x000fe200078e020a */
[----:B--2---:R-:W-:-:S08]  /*0ae0*/  DMUL R18, R24, R26 ;  /* 0x0000001a18127228 */ /* 0x004fd00000000000 */
[----:B------:R-:W-:Y:S01]  /*0af0*/  DFMA R28, R24, R26, R18 ;  /* 0x0000001a181c722b */ /* 0x000fe20000000012 */
[----:B------:R-:W-:-:S06]  /*0b00*/  IMAD.WIDE.U32 R26, R17, 0x8, R12 ;  /* 0x00000008111a7825 */ /* 0x000fcc00078e000c */
[----:B------:R1:W-:Y:S04]  /*0b10*/  STG.E.64 desc[UR6][R36.64], R28 ;  /* 0x0000001c24007986 */ /* 0x0003e8000c101b06 */
[----:B------:R-:W2:Y:S01]  /*0b20*/  LDG.E.64 R26, desc[UR6][R26.64] ;  /* 0x000000061a1a7981 */ /* 0x000ea2000c1e1b00 */
[CC--:B0-----:R-:W-:Y:S01]  /*0b30*/  IMAD R30, R17.reuse, R14.reuse, R9 ;  /* 0x0000000e111e7224 */ /* 0x0c1fe200078e0209 */
[----:B------:R-:W-:-:S03]  /*0b40*/  IADD3 R17, PT, PT, R17, R14, RZ ;  /* 0x0000000e11117210 */ /* 0x000fc60007ffe0ff */
[----:B------:R-:W-:Y:S02]  /*0b50*/  IMAD R31, R30, R14, R3 ;  /* 0x0000000e1e1f7224 */ /* 0x000fe400078e0203 */
[----:B------:R-:W-:-:S04]  /*0b60*/  IMAD.WIDE.U32 R12, R17, 0x8, R12 ;  /* 0x00000008110c7825 */ /* 0x000fc800078e000c */
[----:B------:R-:W-:Y:S01]  /*0b70*/  IMAD.WIDE R30, R31, 0x8, R10 ;  /* 0x000000081f1e7825 */ /* 0x000fe200078e020a */
[----:B--2---:R-:W-:-:S08]  /*0b80*/  DMUL R18, R24, R26 ;  /* 0x0000001a18127228 */ /* 0x004fd00000000000 */
[----:B------:R-:W-:-:S07]  /*0b90*/  DFMA R18, R24, R26, R18 ;  /* 0x0000001a1812722b */ /* 0x000fce0000000012 */
[----:B------:R2:W-:Y:S04]  /*0ba0*/  STG.E.64 desc[UR6][R30.64], R18 ;  /* 0x000000121e007986 */ /* 0x0005e8000c101b06 */
[----:B------:R-:W1:Y:S01]  /*0bb0*/  LDG.E.64 R12, desc[UR6][R12.64] ;  /* 0x000000060c0c7981 */ /* 0x000e62000c1e1b00 */
[----:B------:R-:W-:Y:S01]  /*0bc0*/  IMAD R17, R17, R14, R9 ;  /* 0x0000000e11117224 */ /* 0x000fe200078e0209 */
[----:B------:R-:W-:-:S03]  /*0bd0*/  IADD3 R15, PT, PT, R15, 0x4, RZ ;  /* 0x000000040f0f7810 */ /* 0x000fc60007ffe0ff */
[----:B------:R-:W-:-:S04]  /*0be0*/  IMAD R17, R17, R14, R3 ;  /* 0x0000000e11117224 */ /* 0x000fc800078e0203 */
[----:B------:R-:W-:Y:S01]  /*0bf0*/  IMAD.WIDE R10, R17, 0x8, R10 ;  /* 0x00000008110a7825 */ /* 0x000fe200078e020a */
[----:B-1----:R-:W-:-:S08]  /*0c00*/  DMUL R28, R24, R12 ;  /* 0x0000000c181c7228 */ /* 0x002fd00000000000 */
[----:B------:R-:W-:-:S07]  /*0c10*/  DFMA R28, R24, R12, R28 ;  /* 0x0000000c181c722b */ /* 0x000fce000000001c */
[----:B------:R2:W-:Y:S04]  /*0c20*/  STG.E.64 desc[UR6][R10.64], R28 ;  /* 0x0000001c0a007986 */ /* 0x0005e8000c101b06 */
.L_x_4:
[----:B------:R-:W-:Y:S05]  /*0c30*/  @!P1 BRA `(.L_x_3) ;  /* 0x0000000000889947 */ /* 0x000fea0003800000 */
[----:B------:R-:W1:Y:S01]  /*0c40*/  LDC.64 R12, c[0x0][0x398] ;  /* 0x0000e600ff0c7b82 */ /* 0x000e620000000a00 */
[----:B------:R-:W-:-:S07]  /*0c50*/  ISETP.NE.AND P1, PT, R16, 0x1, PT ;  /* 0x000000011000780c */ /* 0x000fce0003f25270 */
[----:B--2---:R-:W2:Y:S06]  /*0c60*/  LDC.64 R10, c[0x0][0x390] ;  /* 0x0000e400ff0a7b82 */ /* 0x004eac0000000a00 */
[----:B------:R-:W-:-:S04]  /*0c70*/  @P1 IMAD R29, R15, R14, R8 ;  /* 0x0000000e0f1d1224 */ /* 0x000fc800078e0208 */
[----:B-1----:R-:W-:-:S05]  /*0c80*/  @P1 IMAD.WIDE.U32 R26, R29, 0x8, R12 ;  /* 0x000000081d1a1825 */ /* 0x002fca00078e000c */
[----:B------:R-:W3:Y:S01]  /*0c90*/  @P1 LDG.E.64 R16, desc[UR6][R26.64] ;  /* 0x000000061a101981 */ /* 0x000ee2000c1e1b00 */
[CC--:B------:R-:W-:Y:S01]  /*0ca0*/  @P1 IMAD R28, R29.reuse, R14.reuse, R9 ;  /* 0x0000000e1d1c1224 */ /* 0x0c0fe200078e0209 */
[----:B0-----:R-:W-:-:S03]  /*0cb0*/  @P1 IADD3 R31, PT, PT, R29, R14, RZ ;  /* 0x0000000e1d1f1210 */ /* 0x001fc60007ffe0ff */
[----:B------:R-:W-:-:S04]  /*0cc0*/  @P1 IMAD R29, R28, R14, R3 ;  /* 0x0000000e1c1d1224 */ /* 0x000fc800078e0203 */
[----:B--2---:R-:W-:Y:S01]  /*0cd0*/  @P1 IMAD.WIDE R28, R29, 0x8, R10 ;  /* 0x000000081d1c1825 */ /* 0x004fe200078e020a */
[----:B---3-5:R-:W-:-:S08]  /*0ce0*/  @P1 DMUL R18, R24, R16 ;  /* 0x0000001018121228 */ /* 0x028fd00000000000 */
[----:B------:R-:W-:Y:S01]  /*0cf0*/  @P1 DFMA R18, R24, R16, R18 ;  /* 0x000000101812122b */ /* 0x000fe20000000012 */
[C---:B------:R-:W-:Y:S02]  /*0d00*/  @P1 IMAD.WIDE.U32 R16, R31.reuse, 0x8, R12 ;  /* 0x000000081f101825 */ /* 0x040fe400078e000c */
[----:B------:R-:W0:Y:S04]  /*0d10*/  LDC.64 R12, c[0x0][0x398] ;  /* 0x0000e600ff0c7b82 */ /* 0x000e280000000a00 */
[----:B------:R1:W-:Y:S04]  /*0d20*/  @P1 STG.E.64 desc[UR6][R28.64], R18 ;  /* 0x000000121c001986 */ /* 0x0003e8000c101b06 */
[----:B------:R-:W2:Y:S01]  /*0d30*/  @P1 LDG.E.64 R16, desc[UR6][R16.64] ;  /* 0x0000000610101981 */ /* 0x000ea2000c1e1b00 */
[----:B------:R-:W-:Y:S01]  /*0d40*/  LOP3.LUT P2, RZ, R14, 0x1, RZ, 0xc0, !PT ;  /* 0x000000010eff7812 */ /* 0x000fe2000784c0ff */
[----:B------:R-:W-:Y:S01]  /*0d50*/  @P1 IMAD R31, R31, R14, R9 ;  /* 0x0000000e1f1f1224 */ /* 0x000fe200078e0209 */
[----:B------:R-:W-:-:S03]  /*0d60*/  @P1 IADD3 R15, PT, PT, R15, 0x2, RZ ;  /* 0x000000020f0f1810 */ /* 0x000fc60007ffe0ff */
[----:B------:R-:W-:-:S04]  /*0d70*/  @P1 IMAD R31, R31, R14, R3 ;  /* 0x0000000e1f1f1224 */ /* 0x000fc800078e0203 */
[----:B------:R-:W-:-:S04]  /*0d80*/  @P1 IMAD.WIDE R30, R31, 0x8, R10 ;  /* 0x000000081f1e1825 */ /* 0x000fc800078e020a */
[----:B------:R-:W-:-:S04]  /*0d90*/  @P2 IMAD R15, R15, R14, R8 ;  /* 0x0000000e0f0f2224 */ /* 0x000fc800078e0208 */
[----:B0-----:R-:W-:Y:S01]  /*0da0*/  @P2 IMAD.WIDE.U32 R12, R15, 0x8, R12 ;  /* 0x000000080f0c2825 */ /* 0x001fe200078e000c */
[----:B--2---:R-:W-:-:S08]  /*0db0*/  @P1 DMUL R26, R24, R16 ;  /* 0x00000010181a1228 */ /* 0x004fd00000000000 */
[----:B------:R-:W-:Y:S01]  /*0dc0*/  @P1 DFMA R26, R24, R16, R26 ;  /* 0x00000010181a122b */ /* 0x000fe2000000001a */
[----:B------:R-:W0:Y:S06]  /*0dd0*/  LDC.64 R16, c[0x0][0x390] ;  /* 0x0000e400ff107b82 */ /* 0x000e2c0000000a00 */
[----:B------:R1:W-:Y:S04]  /*0de0*/  @P1 STG.E.64 desc[UR6][R30.64], R26 ;  /* 0x0000001a1e001986 */ /* 0x0003e8000c101b06 */
[----:B------:R-:W2:Y:S01]  /*0df0*/  @P2 LDG.E.64 R12, desc[UR6][R12.64] ;  /* 0x000000060c0c2981 */ /* 0x000ea2000c1e1b00 */
[----:B------:R-:W-:-:S04]  /*0e00*/  @P2 IMAD R9, R15, R14, R9 ;  /* 0x0000000e0f092224 */ /* 0x000fc800078e0209 */
[----:B------:R-:W-:-:S04]  /*0e10*/  @P2 IMAD R9, R9, R14, R3 ;  /* 0x0000000e09092224 */ /* 0x000fc800078e0203 */
[----:B0-----:R-:W-:Y:S01]  /*0e20*/  @P2 IMAD.WIDE R16, R9, 0x8, R16 ;  /* 0x0000000809102825 */ /* 0x001fe200078e0210 */
[----:B--2---:R-:W-:-:S08]  /*0e30*/  @P2 DMUL R10, R24, R12 ;  /* 0x0000000c180a2228 */ /* 0x004fd00000000000 */
[----:B------:R-:W-:-:S07]  /*0e40*/  @P2 DFMA R10, R24, R12, R10 ;  /* 0x0000000c180a222b */ /* 0x000fce000000000a */
[----:B------:R1:W-:Y:S04]  /*0e50*/  @P2 STG.E.64 desc[UR6][R16.64], R10 ;  /* 0x0000000a10002986 */ /* 0x0003e8000c101b06 */
.L_x_3:
[----:B------:R-:W-:-:S04]  /*0e60*/  IADD3 R8, PT, PT, R8, 0x1, RZ ;  /* 0x0000000108087810 */ /* 0x000fc80007ffe0ff */
[----:B------:R-:W-:-:S13]  /*0e70*/  ISETP.NE.AND P1, PT, R8, R14, PT ;  /* 0x0000000e0800720c */ /* 0x000fda0003f25270 */
[----:B------:R-:W-:Y:S05]  /*0e80*/  @P1 BRA `(.L_x_5) ;  /* 0xfffffff400081947 */ /* 0x000fea000383ffff */
[----:B------:R-:W3:Y:S02]  /*0e90*/  LDC.64 R8, c[0x0][0x380] ;  /* 0x0000e000ff087b82 */ /* 0x000ee40000000a00 */
[----:B---3--:R-:W-:-:S06]  /*0ea0*/  IMAD.WIDE.U32 R8, R4, 0x4, R8 ;  /* 0x0000000404087825 */ /* 0x008fcc00078e0008 */
[----:B------:R-:W3:Y:S01]  /*0eb0*/  LDG.E R8, desc[UR6][R8.64] ;  /* 0x0000000608087981 */ /* 0x000ee2000c1e1900 */
[----:B------:R-:W-:-:S04]  /*0ec0*/  IADD3 R7, PT, PT, R7, 0x1, RZ ;  /* 0x0000000107077810 */ /* 0x000fc80007ffe0ff */
[----:B---3--:R-:W-:-:S13]  /*0ed0*/  ISETP.GE.AND P1, PT, R7, R8, PT ;  /* 0x000000080700720c */ /* 0x008fda0003f26270 */
[----:B------:R-:W-:Y:S05]  /*0ee0*/  @!P1 BRA `(.L_x_6) ;  /* 0xfffffff000d49947 */ /* 0x000fea000383ffff */
[----:B-12---:R1:W5:Y:S02]  /*0ef0*/  LDG.E R10, desc[UR6][R20.64] ;  /* 0x00000006140a7981 */ /* 0x006364000c1e1900 */
.L_x_0:
[----:B------:R-:W2:Y:S01]  /*0f00*/  LDG.E R7, desc[UR6][R22.64] ;  /* 0x0000000616077981 */ /* 0x000ea2000c1e1900 */
[----:B------:R-:W3:Y:S01]  /*0f10*/  LDCU UR4, c[0x0][0x3a8] ;  /* 0x00007500ff0477ac */ /* 0x000ee20008000800 */
[----:B------:R-:W-:Y:S02]  /*0f20*/  IADD3 R4, PT, PT, R4, 0x1, RZ ;  /* 0x0000000104047810 */ /* 0x000fe40007ffe0ff */
[----:B-----5:R-:W-:Y:S02]  /*0f30*/  IADD3 R5, PT, PT, R10, R5, RZ ;  /* 0x000000050a057210 */ /* 0x020fe40007ffe0ff */
[----:B---3--:R-:W-:Y:S02]  /*0f40*/  ISETP.NE.AND P1, PT, R4, UR4, PT ;  /* 0x0000000404007c0c */ /* 0x008fe4000bf25270 */
[----:B--2---:R-:W-:-:S11]  /*0f50*/  IADD3 R6, PT, PT, R7, R6, RZ ;  /* 0x0000000607067210 */ /* 0x004fd60007ffe0ff */
[----:B------:R-:W-:Y:S05]  /*0f60*/  @P1 BRA `(.L_x_7) ;  /* 0xfffffff0009c1947 */ /* 0x000fea000383ffff */
[----:B------:R-:W-:-:S04]  /*0f70*/  IADD3 R3, PT, PT, R3, 0x1, RZ ;  /* 0x0000000103037810 */ /* 0x000fc80007ffe0ff */
[----:B------:R-:W-:-:S13]  /*0f80*/  ISETP.GE.AND P1, PT, R3, R10, PT ;  /* 0x0000000a0300720c */ /* 0x000fda0003f26270 */
[----:B------:R-:W-:Y:S05]  /*0f90*/  @!P1 BRA `(.L_x_8) ;  /* 0xfffffff000889947 */ /* 0x000fea000383ffff */
[----:B------:R-:W-:Y:S05]  /*0fa0*/  EXIT ;  /* 0x000000000000794d */ /* 0x000fea0003800000 */
.L_x_9:
[----:B------:R-:W-:-:S00]  /*0fb0*/  BRA `(.L_x_9) ;  /* 0xfffffffc00fc7947 */ /* 0x000fc0000383ffff */
[----:B------:R-:W-:-:S00]  /*0fc0*/  NOP ;  /* 0x0000000000007918 */ /* 0x000fc00000000000 */
        /* <DEDUP_REMOVED lines=11> */
.L_x_21:


//--------------------- .text._Z16kernel_comp_hessPdS_S_S_S_i --------------------------
	.section	.text._Z16kernel_comp_hessPdS_S_S_S_i,"ax",@progbits
	.align	128
        .global         _Z16kernel_comp_hessPdS_S_S_S_i
        .type           _Z16kernel_comp_hessPdS_S_S_S_i,@function
        .size           _Z16kernel_comp_hessPdS_S_S_S_i,(.L_x_22 - _Z16kernel_comp_hessPdS_S_S_S_i)
        .other          _Z16kernel_comp_hessPdS_S_S_S_i,@"STO_CUDA_ENTRY STV_DEFAULT"
_Z16kernel_comp_hessPdS_S_S_S_i:
.text._Z16kernel_comp_hessPdS_S_S_S_i:
[----:B------:R-:W-:Y:S01]  /*0000*/  LDC R1, c[0x0][0x37c] ;  /* 0x0000df00ff017b82 */ /* 0x000fe20000000800 */
[----:B------:R-:W0:Y:S07]  /*0010*/  S2R R2, SR_TID.X ;  /* 0x0000000000027919 */ /* 0x000e2e0000002100 */
[----:B------:R-:W1:Y:S01]  /*0020*/  S2UR UR4, SR_CTAID.X ;  /* 0x00000000000479c3 */ /* 0x000e620000002500 */
[----:B------:R-:W1:Y:S07]  /*0030*/  LDCU UR5, c[0x0][0x360] ;  /* 0x00006c00ff0577ac */ /* 0x000e6e0008000800 */
[----:B------:R-:W2:Y:S01]  /*0040*/  LDC R5, c[0x0][0x3a8] ;  /* 0x0000ea00ff057b82 */ /* 0x000ea20000000800 */
[----:B-1----:R-:W-:-:S06]  /*0050*/  UIMAD UR4, UR4, UR5, URZ ;  /* 0x00000005040472a4 */ /* 0x002fcc000f8e02ff */
[----:B0-----:R-:W-:Y:S02]  /*0060*/  IADD3 R0, PT, PT, R2, UR4, RZ ;  /* 0x0000000402007c10 */ /* 0x001fe4000fffe0ff */
[----:B--2---:R-:W-:-:S04]  /*0070*/  ISETP.GE.AND P0, PT, R5, 0x1, PT ;  /* 0x000000010500780c */ /* 0x004fc80003f06270 */
[----:B------:R-:W-:-:S13]  /*0080*/  ISETP.GE.OR P0, PT, R0, R5, !P0 ;  /* 0x000000050000720c */ /* 0x000fda0004706670 */
[----:B------:R-:W-:Y:S05]  /*0090*/  @P0 EXIT ;  /* 0x000000000000094d */ /* 0x000fea0003800000 */
[CC--:B------:R-:W-:Y:S01]  /*00a0*/  IMAD R3, R5.reuse, R5.reuse, RZ ;  /* 0x0000000505037224 */ /* 0x0c0fe200078e02ff */
[C---:B------:R-:W-:Y:S01]  /*00b0*/  IADD3 R2, PT, PT, R5.reuse, UR4, R2 ;  /* 0x0000000405027c10 */ /* 0x040fe2000fffe002 */
[----:B------:R-:W0:Y:S01]  /*00c0*/  LDCU.64 UR14, c[0x0][0x358] ;  /* 0x00006b00ff0e77ac */ /* 0x000e220008000a00 */
[----:B------:R-:W-:Y:S01]  /*00d0*/  LOP3.LUT R4, R5, 0x7ffffffe, RZ, 0xc0, !PT ;  /* 0x7ffffffe05047812 */ /* 0x000fe200078ec0ff */
[----:B------:R-:W-:Y:S01]  /*00e0*/  IMAD R5, R3, R5, RZ ;  /* 0x0000000503057224 */ /* 0x000fe200078e02ff */
[----:B------:R-:W-:-:S06]  /*00f0*/  UMOV UR4, URZ ;  /* 0x000000ff00047c82 */ /* 0x000fcc0008000000 */
.L_x_14:
[----:B-1----:R-:W1:Y:S02]  /*0100*/  LDCU UR5, c[0x0][0x3a8] ;  /* 0x00007500ff0577ac */ /* 0x002e640008000800 */
[----:B-12---:R-:W-:Y:S01]  /*0110*/  IMAD R6, R0, UR5, RZ ;  /* 0x0000000500067c24 */ /* 0x006fe2000f8e02ff */
[----:B------:R-:W-:-:S06]  /*0120*/  UMOV UR5, URZ ;  /* 0x000000ff00057c82 */ /* 0x000fcc0008000000 */
.L_x_13:
[----:B-1----:R-:W1:Y:S01]  /*0130*/  LDCU UR18, c[0x0][0x3a8] ;  /* 0x00007500ff1277ac */ /* 0x002e620008000800 */
[----:B------:R-:W-:Y:S01]  /*0140*/  HFMA2 R7, -RZ, RZ, 0, 0 ;  /* 0x00000000ff077431 */ /* 0x000fe200000001ff */
[----:B--2---:R-:W2:Y:S01]  /*0150*/  LDCU.64 UR16, c[0x0][0x380] ;  /* 0x00007000ff1077ac */ /* 0x004ea20008000a00 */
[----:B-1----:R-:W-:Y:S02]  /*0160*/  UISETP.NE.AND UP0, UPT, UR18, 0x1, UPT ;  /* 0x000000011200788c */ /* 0x002fe4000bf05270 */
[----:B------:R-:W-:-:S04]  /*0170*/  UIMAD UR6, UR5, UR18, URZ ;  /* 0x00000012050672a4 */ /* 0x000fc8000f8e02ff */
[----:B------:R-:W-:Y:S02]  /*0180*/  UIADD3 UR12, UPT, UPT, UR6, UR4, URZ ;  /* 0x00000004060c7290 */ /* 0x000fe4000fffe0ff */
[----:B------:R-:W-:Y:S01]  /*0190*/  IADD3 R8, PT, PT, R0, UR6, RZ ;  /* 0x0000000600087c10 */ /* 0x000fe2000fffe0ff */
[----:B------:R-:W-:Y:S01]  /*01a0*/  UIMAD UR7, UR6, UR18, URZ ;  /* 0x00000012060772a4 */ /* 0x000fe2000f8e02ff */
[----:B--2---:R-:W-:Y:S11]  /*01b0*/  BRA.U !UP0, `(.L_x_10) ;  /* 0x0000000908cc7547 */ /* 0x004ff6000b800000 */
[----:B------:R-:W1:Y:S01]  /*01c0*/  LDCU UR10, c[0x0][0x3a8] ;  /* 0x00007500ff0a77ac */ /* 0x000e620008000800 */
[----:B------:R-:W-:Y:S01]  /*01d0*/  IADD3 R50, PT, PT, R0, UR7, RZ ;  /* 0x0000000700327c10 */ /* 0x000fe2000fffe0ff */
[----:B------:R-:W-:Y:S01]  /*01e0*/  IMAD.U32 R49, RZ, RZ, UR4 ;  /* 0x00000004ff317e24 */ /* 0x000fe2000f8e00ff */
[----:B------:R-:W-:Y:S01]  /*01f0*/  MOV R13, UR18 ;  /* 0x00000012000d7c02 */ /* 0x000fe20008000f00 */
[----:B------:R-:W-:Y:S02]  /*0200*/  UIADD3 UR6, UPT, UPT, UR5, UR18, URZ ;  /* 0x0000001205067290 */ /* 0x000fe4000fffe0ff */
[----:B------:R-:W-:Y:S01]  /*0210*/  IADD3 R51, PT, PT, R6, UR5, RZ ;  /* 0x0000000506337c10 */ /* 0x000fe2000fffe0ff */
[----:B------:R-:W-:Y:S01]  /*0220*/  UIADD3 UR9, UPT, UPT, UR7, UR4, URZ ;  /* 0x0000000407097290 */ /* 0x000fe2000fffe0ff */
[----:B------:R-:W-:Y:S01]  /*0230*/  MOV R9, UR12 ;  /* 0x0000000c00097c02 */ /* 0x000fe20008000f00 */
[----:B------:R-:W-:Y:S01]  /*0240*/  IMAD R13, R2, R13, UR5 ;  /* 0x00000005020d7e24 */ /* 0x000fe2000f8e020d */
[----:B------:R-:W-:Y:S01]  /*0250*/  UIADD3 UR11, UPT, UPT, -UR4, URZ, URZ ;  /* 0x000000ff040b7290 */ /* 0x000fe2000fffe1ff */
[----:B------:R-:W-:Y:S01]  /*0260*/  MOV R7, UR6 ;  /* 0x0000000600077c02 */ /* 0x000fe20008000f00 */
[----:B------:R-:W-:Y:S01]  /*0270*/  UIMAD UR6, UR6, UR18, UR4 ;  /* 0x00000012060672a4 */ /* 0x000fe2000f8e0204 */
[----:B------:R-:W-:Y:S01]  /*0280*/  MOV R17, UR9 ;  /* 0x0000000900117c02 */ /* 0x000fe20008000f00 */
[----:B------:R-:W-:-:S02]  /*0290*/  IMAD R50, R50, UR18, R49 ;  /* 0x0000001232327c24 */ /* 0x000fc4000f8e0231 */
[--C-:B------:R-:W-:Y:S02]  /*02a0*/  IMAD R48, R7, UR18, R0.reuse ;  /* 0x0000001207307c24 */ /* 0x100fe4000f8e0200 */
[----:B------:R-:W-:Y:S01]  /*02b0*/  MOV R7, UR6 ;  /* 0x0000000600077c02 */ /* 0x000fe20008000f00 */
[----:B-1----:R-:W-:Y:S01]  /*02c0*/  UIMAD UR7, UR4, UR10, URZ ;  /* 0x0000000a040772a4 */ /* 0x002fe2000f8e02ff */
[--C-:B------:R-:W-:Y:S01]  /*02d0*/  IMAD R51, R51, UR18, R49.reuse ;  /* 0x0000001233337c24 */ /* 0x100fe2000f8e0231 */
[----:B------:R-:W-:Y:S01]  /*02e0*/  UIADD3 UR10, UPT, UPT, UR4, UR10, URZ ;  /* 0x0000000a040a7290 */ /* 0x000fe2000fffe0ff */
[--C-:B------:R-:W-:Y:S01]  /*02f0*/  IMAD R13, R13, UR18, R49.reuse ;  /* 0x000000120d0d7c24 */ /* 0x100fe2000f8e0231 */
[----:B------:R-:W-:Y:S01]  /*0300*/  UIADD3 UR7, UPT, UPT, UR7, UR5, URZ ;  /* 0x0000000507077290 */ /* 0x000fe2000fffe0ff */
[--C-:B------:R-:W-:Y:S01]  /*0310*/  IMAD R48, R48, UR18, R49.reuse ;  /* 0x0000001230307c24 */ /* 0x100fe2000f8e0231 */
[----:B------:R-:W-:Y:S02]  /*0320*/  UIMAD UR8, UR10, UR18, UR5 ;  /* 0x000000120a0872a4 */ /* 0x000fe4000f8e0205 */
[----:B------:R-:W-:Y:S01]  /*0330*/  IMAD R49, R8, UR18, R49 ;  /* 0x0000001208317c24 */ /* 0x000fe2000f8e0231 */
[----:B------:R-:W-:Y:S01]  /*0340*/  UMOV UR6, URZ ;  /* 0x000000ff00067c82 */ /* 0x000fe20008000000 */
[C---:B------:R-:W-:Y:S01]  /*0350*/  IMAD R53, R3.reuse, R8, UR4 ;  /* 0x0000000403357e24 */ /* 0x040fe2000f8e0208 */
[----:B------:R-:W-:Y:S01]  /*0360*/  MOV R19, UR7 ;  /* 0x0000000700137c02 */ /* 0x000fe20008000f00 */
[--C-:B------:R-:W-:Y:S01]  /*0370*/  IMAD R11, R3, UR12, R0.reuse ;  /* 0x0000000c030b7c24 */ /* 0x100fe2000f8e0200 */
[----:B------:R-:W-:Y:S01]  /*0380*/  MOV R15, UR8 ;  /* 0x00000008000f7c02 */ /* 0x000fe20008000f00 */
[--C-:B------:R-:W-:Y:S01]  /*0390*/  IMAD.MOV.U32 R52, RZ, RZ, R0.reuse ;  /* 0x000000ffff347224 */ /* 0x100fe200078e0000 */
[----:B------:R-:W-:Y:S01]  /*03a0*/  UMOV UR7, UR4 ;  /* 0x0000000400077c82 */ /* 0x000fe20008000000 */
[----:B------:R-:W-:-:S02]  /*03b0*/  IMAD R9, R9, UR18, R0 ;  /* 0x0000001209097c24 */ /* 0x000fc4000f8e0200 */
[--C-:B------:R-:W-:Y:S02]  /*03c0*/  IMAD R8, R17, UR18, R0.reuse ;  /* 0x0000001211087c24 */ /* 0x100fe4000f8e0200 */
[--C-:B------:R-:W-:Y:S02]  /*03d0*/  IMAD R7, R7, UR18, R0.reuse ;  /* 0x0000001207077c24 */ /* 0x100fe4000f8e0200 */
[--C-:B------:R-:W-:Y:S02]  /*03e0*/  IMAD R12, R15, UR18, R0.reuse ;  /* 0x000000120f0c7c24 */ /* 0x100fe4000f8e0200 */
[----:B------:R-:W-:-:S07]  /*03f0*/  IMAD R10, R19, UR18, R0 ;  /* 0x00000012130a7c24 */ /* 0x000fce000f8e0200 */
.L_x_11:
[----:B-1----:R-:W1:Y:S08]  /*0400*/  LDC.64 R14, c[0x0][0x390] ;  /* 0x0000e400ff0e7b82 */ /* 0x002e700000000a00 */
[----:B------:R-:W2:Y:S01]  /*0410*/  LDC.64 R16, c[0x0][0x388] ;  /* 0x0000e200ff107b82 */ /* 0x000ea20000000a00 */
[----:B------:R-:W-:Y:S01]  /*0420*/  UIMAD UR12, UR5, UR18, URZ ;  /* 0x00000012050c72a4 */ /* 0x000fe2000f8e02ff */
[----:B-1----:R-:W-:-:S04]  /*0430*/  IMAD.WIDE R36, R10, 0x8, R14 ;  /* 0x000000080a247825 */ /* 0x002fc800078e020e */
[----:B------:R-:W-:Y:S02]  /*0440*/  IMAD.WIDE R34, R51, 0x8, R14 ;  /* 0x0000000833227825 */ /* 0x000fe400078e020e */
[----:B0-----:R-:W3:Y:S02]  /*0450*/  LDG.E.64 R36, desc[UR14][R36.64] ;  /* 0x0000000e24247981 */ /* 0x001ee4000c1e1b00 */
[----:B--2---:R-:W-:Y:S02]  /*0460*/  IMAD.WIDE R18, R9, 0x8, R16 ;  /* 0x0000000809127825 */ /* 0x004fe400078e0210 */
[----:B------:R-:W2:Y:S04]  /*0470*/  LDG.E.64 R34, desc[UR14][R34.64] ;  /* 0x0000000e22227981 */ /* 0x000ea8000c1e1b00 */
[----:B------:R-:W3:Y:S01]  /*0480*/  LDG.E.64 R26, desc[UR14][R18.64] ;  /* 0x0000000e121a7981 */ /* 0x000ee2000c1e1b00 */
[----:B------:R-:W-:Y:S01]  /*0490*/  UIADD3 UR8, UPT, UPT, UR12, UR4, URZ ;  /* 0x000000040c087290 */ /* 0x000fe2000fffe0ff */
[----:B------:R-:W-:-:S03]  /*04a0*/  IMAD.WIDE R20, R11, 0x8, R14 ;  /* 0x000000080b147825 */ /* 0x000fc600078e020e */
[----:B------:R-:W-:Y:S02]  /*04b0*/  UIMAD.WIDE.U32 UR8, UR8, 0x8, UR16 ;  /* 0x00000008080878a5 */ /* 0x000fe4000f8e0010 */
[----:B------:R-:W4:Y:S01]  /*04c0*/  LDG.E.64 R30, desc[UR14][R20.64] ;  /* 0x0000000e141e7981 */ /* 0x000f22000c1e1b00 */
[----:B------:R-:W-:-:S03]  /*04d0*/  IMAD.WIDE R22, R53, 0x8, R14 ;  /* 0x0000000835167825 */ /* 0x000fc600078e020e */
[----:B------:R-:W-:Y:S01]  /*04e0*/  MOV R33, UR9 ;  /* 0x0000000900217c02 */ /* 0x000fe20008000f00 */
[----:B------:R-:W-:Y:S01]  /*04f0*/  IMAD.U32 R32, RZ, RZ, UR8 ;  /* 0x00000008ff207e24 */ /* 0x000fe2000f8e00ff */
[----:B------:R-:W5:Y:S01]  /*0500*/  LDG.E.64 R28, desc[UR14][R22.64] ;  /* 0x0000000e161c7981 */ /* 0x000f62000c1e1b00 */
[----:B------:R-:W-:Y:S02]  /*0510*/  MOV R25, 0x8 ;  /* 0x0000000800197802 */ /* 0x000fe40000000f00 */
[----:B------:R-:W-:Y:S01]  /*0520*/  IADD3 R24, PT, PT, R0, UR12, RZ ;  /* 0x0000000c00187c10 */ /* 0x000fe2000fffe0ff */
[----:B------:R-:W-:Y:S01]  /*0530*/  HFMA2 R39, -RZ, RZ, 0, 4.76837158203125e-07 ;  /* 0x00000008ff277431 */ /* 0x000fe200000001ff */
[----:B------:R-:W5:Y:S03]  /*0540*/  LDG.E.64 R32, desc[UR14][R32.64] ;  /* 0x0000000e20207981 */ /* 0x000f66000c1e1b00 */
[----:B------:R-:W-:-:S05]  /*0550*/  IMAD.WIDE R24, R24, R25, UR16 ;  /* 0x0000001018187e25 */ /* 0x000fca000f8e0219 */
[----:B------:R-:W5:Y:S01]  /*0560*/  LDG.E.64 R40, desc[UR14][R24.64] ;  /* 0x0000000e18287981 */ /* 0x000f62000c1e1b00 */
[----:B------:R-:W-:-:S06]  /*0570*/  IMAD.WIDE R38, R52, R39, UR16 ;  /* 0x0000001034267e25 */ /* 0x000fcc000f8e0227 */
[----:B------:R-:W5:Y:S01]  /*0580*/  LDG.E.64 R38, desc[UR14][R38.64] ;  /* 0x0000000e26267981 */ /* 0x000f62000c1e1b00 */
[----:B------:R-:W-:Y:S01]  /*0590*/  ISETP.NE.AND P0, PT, R0, UR6, PT ;  /* 0x0000000600007c0c */ /* 0x000fe2000bf05270 */
[----:B------:R-:W-:Y:S02]  /*05a0*/  UIMAD.WIDE.U32 UR12, UR7, 0x8, UR16 ;  /* 0x00000008070c78a5 */ /* 0x000fe4000f8e0010 */
[----:B------:R-:W-:Y:S01]  /*05b0*/  UISETP.NE.AND UP0, UPT, UR4, UR5, UPT ;  /* 0x000000050400728c */ /* 0x000fe2000bf05270 */
[----:B---3--:R-:W-:Y:S01]  /*05c0*/  DADD R36, R26, R36 ;  /* 0x000000001a247229 */ /* 0x008fe20000000024 */
[----:B------:R-:W0:Y:S07]  /*05d0*/  LDC.64 R26, c[0x0][0x398] ;  /* 0x0000e600ff1a7b82 */ /* 0x000e2e0000000a00 */
[----:B--2---:R-:W-:Y:S01]  /*05e0*/  DADD R34, R36, -R34 ;  /* 0x0000000024227229 */ /* 0x004fe20000000822 */
[----:B------:R-:W-:-:S02]  /*05f0*/  FSEL R37, RZ, 1.875, P0 ;  /* 0x3ff00000ff257808 */ /* 0x000fc40000000000 */
[----:B------:R-:W-:-:S05]  /*0600*/  MOV R36, RZ ;  /* 0x000000ff00247202 */ /* 0x000fca0000000f00 */
[----:B----4-:R-:W-:Y:S01]  /*0610*/  DADD R30, R34, -R30 ;  /* 0x00000000221e7229 */ /* 0x010fe2000000081e */
[----:B------:R-:W-:Y:S01]  /*0620*/  ISETP.NE.AND P0, PT, RZ, UR11, PT ;  /* 0x0000000bff007c0c */ /* 0x000fe2000bf05270 */
[----:B-----5:R-:W-:Y:S01]  /*0630*/  DMUL R36, R32, R36 ;  /* 0x0000002420247228 */ /* 0x020fe20000000000 */
[----:B------:R-:W-:-:S05]  /*0640*/  MOV R34, RZ ;  /* 0x000000ff00227202 */ /* 0x000fca0000000f00 */
[----:B------:R-:W-:Y:S01]  /*0650*/  DADD R28, R30, R28 ;  /* 0x000000001e1c7229 */ /* 0x000fe2000000001c */
[----:B------:R-:W-:Y:S01]  /*0660*/  IMAD.U32 R30, RZ, RZ, UR12 ;  /* 0x0000000cff1e7e24 */ /* 0x000fe2000f8e00ff */
[----:B------:R-:W-:Y:S01]  /*0670*/  MOV R31, UR13 ;  /* 0x0000000d001f7c02 */ /* 0x000fe20008000f00 */
[----:B0-----:R-:W-:Y:S01]  /*0680*/  IMAD.WIDE R32, R9, 0x8, R26 ;  /* 0x0000000809207825 */ /* 0x001fe200078e021a */
[----:B------:R-:W-:Y:S02]  /*0690*/  FSEL R35, RZ, 1.875, P0 ;  /* 0x3ff00000ff237808 */ /* 0x000fe40000000000 */
[----:B------:R-:W-:Y:S02]  /*06a0*/  PLOP3.LUT P0, PT, PT, PT, UP0, 0x80, 0x8 ;  /* 0x000000000008781c */ /* 0x000fe40003f0f008 */
[----:B------:R-:W2:Y:S02]  /*06b0*/  LDG.E.64 R30, desc[UR14][R30.64] ;  /* 0x0000000e1e1e7981 */ /* 0x000ea4000c1e1b00 */
[----:B------:R-:W-:-:S02]  /*06c0*/  DFMA R40, R40, R34, -R36 ;  /* 0x000000222828722b */ /* 0x000fc40000000824 */
[----:B------:R0:W-:Y:S01]  /*06d0*/  STG.E.64 desc[UR14][R18.64], R28 ;  /* 0x0000001c12007986 */ /* 0x0001e2000c101b0e */
[----:B------:R-:W-:-:S03]  /*06e0*/  IMAD.WIDE R36, R49, 0x8, R26 ;  /* 0x0000000831247825 */ /* 0x000fc600078e021a */
[----:B------:R-:W3:Y:S01]  /*06f0*/  LDG.E.64 R32, desc[UR14][R32.64] ;  /* 0x0000000e20207981 */ /* 0x000ee2000c1e1b00 */
[----:B------:R-:W-:-:S03]  /*0700*/  FSEL R35, RZ, 1.875, P0 ;  /* 0x3ff00000ff237808 */ /* 0x000fc60000000000 */
[----:B------:R-:W4:Y:S03]  /*0710*/  LDG.E.64 R36, desc[UR14][R36.64] ;  /* 0x0000000e24247981 */ /* 0x000f26000c1e1b00 */
[----:B------:R-:W-:Y:S01]  /*0720*/  DFMA R38, -R34, R38, R40 ;  /* 0x000000262226722b */ /* 0x000fe20000000128 */
[----:B------:R-:W-:-:S05]  /*0730*/  IMAD.WIDE R40, R8, 0x8, R26 ;  /* 0x0000000808287825 */ /* 0x000fca00078e021a */
[----:B------:R-:W5:Y:S01]  /*0740*/  LDG.E.64 R42, desc[UR14][R40.64] ;  /* 0x0000000e282a7981 */ /* 0x000f62000c1e1b00 */
[----:B------:R-:W-:-:S05]  /*0750*/  IMAD.WIDE R44, R50, 0x8, R26 ;  /* 0x00000008322c7825 */ /* 0x000fca00078e021a */
[----:B------:R-:W2:Y:S01]  /*0760*/  LDG.E.64 R46, desc[UR14][R44.64] ;  /* 0x0000000e2c2e7981 */ /* 0x000ea2000c1e1b00 */
[----:B------:R-:W-:Y:S01]  /*0770*/  ISETP.NE.AND P0, PT, R0, UR5, PT ;  /* 0x0000000500007c0c */ /* 0x000fe2000bf05270 */
[----:B------:R-:W-:Y:S01]  /*0780*/  IMAD.WIDE R16, R7, 0x8, R16 ;  /* 0x0000000807107825 */ /* 0x000fe200078e0210 */
[----:B---3--:R-:W-:-:S08]  /*0790*/  DADD R32, R28, R32 ;  /* 0x000000001c207229 */ /* 0x008fd00000000020 */
[----:B----4-:R-:W-:Y:S01]  /*07a0*/  DADD R32, R32, -R36 ;  /* 0x0000000020207229 */ /* 0x010fe20000000824 */
[----:B0-----:R-:W-:Y:S02]  /*07b0*/  FSEL R29, RZ, 1.875, P0 ;  /* 0x3ff00000ff1d7808 */ /* 0x001fe40000000000 */
[----:B------:R-:W-:-:S05]  /*07c0*/  MOV R28, RZ ;  /* 0x000000ff001c7202 */ /* 0x000fca0000000f00 */
[----:B-----5:R-:W-:Y:S02]  /*07d0*/  DADD R42, R32, -R42 ;  /* 0x00000000202a7229 */ /* 0x020fe4000000082a */
[----:B--2---:R-:W-:-:S06]  /*07e0*/  DFMA R30, R28, R30, R38 ;  /* 0x0000001e1c1e722b */ /* 0x004fcc0000000026 */
[----:B------:R-:W-:-:S08]  /*07f0*/  DADD R32, R42, R46 ;  /* 0x000000002a207229 */ /* 0x000fd0000000002e */
[----:B------:R-:W-:Y:S01]  /*0800*/  DFMA R32, R30, -0.5, R32 ;  /* 0xbfe000001e20782b */ /* 0x000fe20000000020 */
[----:B------:R-:W-:-:S06]  /*0810*/  IMAD.WIDE R30, R12, 0x8, R14 ;  /* 0x000000080c1e7825 */ /* 0x000fcc00078e020e */
[----:B------:R0:W-:Y:S01]  /*0820*/  STG.E.64 desc[UR14][R18.64], R32 ;  /* 0x0000002012007986 */ /* 0x0001e2000c101b0e */
[----:B------:R-:W-:-:S03]  /*0830*/  IMAD.WIDE R38, R13, 0x8, R14 ;  /* 0x000000080d267825 */ /* 0x000fc600078e020e */
[----:B------:R-:W2:Y:S04]  /*0840*/  LDG.E.64 R30, desc[UR14][R30.64] ;  /* 0x0000000e1e1e7981 */ /* 0x000ea8000c1e1b00 */
[----:B------:R-:W2:Y:S01]  /*0850*/  LDG.E.64 R36, desc[UR14][R16.64] ;  /* 0x0000000e10247981 */ /* 0x000ea2000c1e1b00 */
[----:B------:R-:W-:Y:S01]  /*0860*/  IMAD.U32 R43, RZ, RZ, UR18 ;  /* 0x00000012ff2b7e24 */ /* 0x000fe2000f8e00ff */
[----:B------:R-:W-:Y:S02]  /*0870*/  MOV R14, UR8 ;  /* 0x00000008000e7c02 */ /* 0x000fe40008000f00 */
[----:B------:R-:W3:Y:S01]  /*0880*/  LDG.E.64 R38, desc[UR14][R38.64] ;  /* 0x0000000e26267981 */ /* 0x000ee2000c1e1b00 */
[----:B------:R-:W-:Y:S01]  /*0890*/  MOV R15, UR9 ;  /* 0x00000009000f7c02 */ /* 0x000fe20008000f00 */
[----:B------:R-:W-:-:S02]  /*08a0*/  IMAD.WIDE.U32 R20, R43, 0x8, R20 ;  /* 0x000000082b147825 */ /* 0x000fc400078e0014 */
[----:B------:R-:W4:Y:S04]  /*08b0*/  LDG.E.64 R24, desc[UR14][R24.64] ;  /* 0x0000000e18187981 */ /* 0x000f28000c1e1b00 */
[----:B------:R-:W5:Y:S01]  /*08c0*/  LDG.E.64 R14, desc[UR14][R14.64] ;  /* 0x0000000e0e0e7981 */ /* 0x000f62000c1e1b00 */
[----:B------:R-:W-:-:S03]  /*08d0*/  IMAD.WIDE.U32 R22, R43, 0x8, R22 ;  /* 0x000000082b167825 */ /* 0x000fc600078e0016 */
[----:B------:R-:W4:Y:S04]  /*08e0*/  LDG.E.64 R20, desc[UR14][R20.64] ;  /* 0x0000000e14147981 */ /* 0x000f28000c1e1b00 */
[----:B------:R-:W4:Y:S01]  /*08f0*/  LDG.E.64 R22, desc[UR14][R22.64] ;  /* 0x0000000e16167981 */ /* 0x000f22000c1e1b00 */
[----:B------:R-:W-:Y:S01]  /*0900*/  UIADD3 UR8, UPT, UPT, UR6, 0x1, URZ ;  /* 0x0000000106087890 */ /* 0x000fe2000fffe0ff */
[----:B0-----:R-:W-:-:S03]  /*0910*/  HFMA2 R18, -RZ, RZ, 0, 0 ;  /* 0x00000000ff127431 */ /* 0x001fc600000001ff */
[----:B------:R-:W-:Y:S02]  /*0920*/  UISETP.NE.AND UP0, UPT, UR4, UR8, UPT ;  /* 0x000000080400728c */ /* 0x000fe4000bf05270 */
[----:B------:R-:W-:-:S04]  /*0930*/  ISETP.NE.AND P0, PT, R0, UR8, PT ;  /* 0x0000000800007c0c */ /* 0x000fc8000bf05270 */
[----:B------:R-:W-:Y:S02]  /*0940*/  FSEL R19, RZ, 1.875, P0 ;  /* 0x3ff00000ff137808 */ /* 0x000fe40000000000 */
[----:B------:R-:W-:Y:S01]  /*0950*/  PLOP3.LUT P0, PT, PT, PT, UP0, 0x80, 0x8 ;  /* 0x000000000008781c */ /* 0x000fe20003f0f008 */
[----:B------:R-:W-:Y:S01]  /*0960*/  UIMAD.WIDE.U32 UR8, UR10, 0x8, UR16 ;  /* 0x000000080a0878a5 */ /* 0x000fe2000f8e0010 */
[----:B--2---:R-:W-:-:S08]  /*0970*/  DADD R30, R36, R30 ;  /* 0x00000000241e7229 */ /* 0x004fd0000000001e */
[----:B---3--:R-:W-:Y:S01]  /*0980*/  DADD R38, R30, -R38 ;  /* 0x000000001e267229 */ /* 0x008fe20000000826 */
[----:B------:R-:W-:Y:S01]  /*0990*/  MOV R31, 0x8 ;  /* 0x00000008001f7802 */ /* 0x000fe20000000f00 */
[----:B-----5:R-:W-:-:S06]  /*09a0*/  DMUL R14, R14, R18 ;  /* 0x000000120e0e7228 */ /* 0x020fcc0000000000 */
[----:B----4-:R-:W-:Y:S01]  /*09b0*/  DADD R38, R38, -R20 ;  /* 0x0000000026267229 */ /* 0x010fe20000000814 */
[----:B------:R-:W-:Y:S01]  /*09c0*/  IMAD.WIDE R18, R52, R31, UR16 ;  /* 0x0000001034127e25 */ /* 0x000fe2000f8e021f */
[----:B------:R-:W-:Y:S02]  /*09d0*/  FSEL R21, RZ, 1.875, P0 ;  /* 0x3ff00000ff157808 */ /* 0x000fe40000000000 */
[----:B------:R-:W-:Y:S01]  /*09e0*/  MOV R20, RZ ;  /* 0x000000ff00147202 */ /* 0x000fe20000000f00 */
[----:B------:R-:W-:-:S03]  /*09f0*/  IMAD.U32 R31, RZ, RZ, UR18 ;  /* 0x00000012ff1f7e24 */ /* 0x000fc6000f8e00ff */
[----:B------:R-:W-:Y:S01]  /*0a00*/  DADD R38, R38, R22 ;  /* 0x0000000026267229 */ /* 0x000fe20000000016 */
[----:B------:R-:W-:Y:S01]  /*0a10*/  IMAD.WIDE.U32 R18, R31, 0x8, R18 ;  /* 0x000000081f127825 */ /* 0x000fe200078e0012 */
[----:B------:R-:W-:Y:S01]  /*0a20*/  DFMA R14, R24, R20, -R14 ;  /* 0x00000014180e722b */ /* 0x000fe2000000080e */
[----:B------:R-:W-:Y:S02]  /*0a30*/  MOV R20, UR8 ;  /* 0x0000000800147c02 */ /* 0x000fe40008000f00 */
[----:B------:R-:W-:Y:S01]  /*0a40*/  MOV R21, UR9 ;  /* 0x0000000900157c02 */ /* 0x000fe20008000f00 */
[--C-:B------:R-:W-:Y:S01]  /*0a50*/  IMAD.WIDE R22, R7, 0x8, R26.reuse ;  /* 0x0000000807167825 */ /* 0x100fe200078e021a */
[----:B------:R-:W2:Y:S04]  /*0a60*/  LDG.E.64 R18, desc[UR14][R18.64] ;  /* 0x0000000e12127981 */ /* 0x000ea8000c1e1b00 */
[----:B------:R-:W3:Y:S01]  /*0a70*/  LDG.E.64 R20, desc[UR14][R20.64] ;  /* 0x0000000e14147981 */ /* 0x000ee2000c1e1b00 */
[----:B------:R-:W-:-:S03]  /*0a80*/  IMAD.WIDE R24, R48, 0x8, R26 ;  /* 0x0000000830187825 */ /* 0x000fc600078e021a */
[----:B------:R1:W-:Y:S04]  /*0a90*/  STG.E.64 desc[UR14][R16.64], R38 ;  /* 0x0000002610007986 */ /* 0x0003e8000c101b0e */
[----:B------:R-:W4:Y:S01]  /*0aa0*/  LDG.E.64 R22, desc[UR14][R22.64] ;  /* 0x0000000e16167981 */ /* 0x000f22000c1e1b00 */
[----:B------:R-:W-:-:S03]  /*0ab0*/  IMAD.WIDE R26, R3, 0x8, R40 ;  /* 0x00000008031a7825 */ /* 0x000fc600078e0228 */
[----:B------:R-:W5:Y:S01]  /*0ac0*/  LDG.E.64 R24, desc[UR14][R24.64] ;  /* 0x0000000e18187981 */ /* 0x000f62000c1e1b00 */
[----:B------:R-:W-:-:S03]  /*0ad0*/  IMAD.WIDE R30, R3, 0x8, R44 ;  /* 0x00000008031e7825 */ /* 0x000fc600078e022c */
[----:B------:R-:W3:Y:S04]  /*0ae0*/  LDG.E.64 R26, desc[UR14][R26.64] ;  /* 0x0000000e1a1a7981 */ /* 0x000ee8000c1e1b00 */
[----:B------:R-:W3:Y:S01]  /*0af0*/  LDG.E.64 R30, desc[UR14][R30.64] ;  /* 0x0000000e1e1e7981 */ /* 0x000ee2000c1e1b00 */
[----:B------:R-:W-:-:S06]  /*0b00*/  UIADD3 UR6, UPT, UPT, UR6, 0x2, URZ ;  /* 0x0000000206067890 */ /* 0x000fcc000fffe0ff */
[----:B------:R-:W-:Y:S01]  /*0b10*/  ISETP.NE.AND P0, PT, R4, UR6, PT ;  /* 0x0000000604007c0c */ /* 0x000fe2000bf05270 */
[----:B------:R-:W-:Y:S02]  /*0b20*/  ULEA UR10, UR18, UR10, 0x1 ;  /* 0x0000000a120a7291 */ /* 0x000fe4000f8e08ff */
[----:B------:R-:W-:Y:S02]  /*0b30*/  ULEA UR7, UR18, UR7, 0x1 ;  /* 0x0000000712077291 */ /* 0x000fe4000f8e08ff */
[----:B------:R-:W-:Y:S01]  /*0b40*/  UIADD3 UR11, UPT, UPT, UR11, 0x2, URZ ;  /* 0x000000020b0b7890 */ /* 0x000fe2000fffe0ff */
[C---:B------:R-:W-:Y:S01]  /*0b50*/  IMAD R13, R5.reuse, 0x2, R13 ;  /* 0x00000002050d7824 */ /* 0x040fe200078e020d */
[----:B------:R-:W-:Y:S01]  /*0b60*/  LEA R12, R5, R12, 0x1 ;  /* 0x0000000c050c7211 */ /* 0x000fe200078e08ff */
[----:B------:R-:W-:Y:S01]  /*0b70*/  IMAD R50, R3, 0x2, R50 ;  /* 0x0000000203327824 */ /* 0x000fe200078e0232 */
[C---:B------:R-:W-:Y:S02]  /*0b80*/  LEA R51, R5.reuse, R51, 0x1 ;  /* 0x0000003305337211 */ /* 0x040fe400078e08ff */
[----:B------:R-:W-:-:S02]  /*0b90*/  LEA R10, R5, R10, 0x1 ;  /* 0x0000000a050a7211 */ /* 0x000fc400078e08ff */
[C---:B------:R-:W-:Y:S02]  /*0ba0*/  LEA R48, R5.reuse, R48, 0x1 ;  /* 0x0000003005307211 */ /* 0x040fe400078e08ff */
[----:B------:R-:W-:Y:S02]  /*0bb0*/  LEA R7, R5, R7, 0x1 ;  /* 0x0000000705077211 */ /* 0x000fe400078e08ff */
[----:B------:R-:W-:Y:S02]  /*0bc0*/  LEA R8, R3, R8, 0x1 ;  /* 0x0000000803087211 */ /* 0x000fe400078e08ff */
[C---:B------:R-:W-:Y:S02]  /*0bd0*/  LEA R49, R5.reuse, R49, 0x1 ;  /* 0x0000003105317211 */ /* 0x040fe400078e08ff */
[----:B------:R-:W-:Y:S01]  /*0be0*/  LEA R9, R5, R9, 0x1 ;  /* 0x0000000905097211 */ /* 0x000fe200078e08ff */
[----:B----4-:R-:W-:-:S08]  /*0bf0*/  DADD R32, R38, R22 ;  /* 0x0000000026207229 */ /* 0x010fd00000000016 */
[----:B-----5:R-:W-:Y:S02]  /*0c00*/  DADD R32, R32, -R24 ;  /* 0x0000000020207229 */ /* 0x020fe40000000818 */
[----:B--2---:R-:W-:-:S06]  /*0c10*/  DFMA R14, -R34, R18, R14 ;  /* 0x00000012220e722b */ /* 0x004fcc000000010e */
[----:B---3--:R-:W-:Y:S02]  /*0c20*/  DADD R32, R32, -R26 ;  /* 0x0000000020207229 */ /* 0x008fe4000000081a */
[----:B------:R-:W-:-:S06]  /*0c30*/  DFMA R14, R28, R20, R14 ;  /* 0x000000141c0e722b */ /* 0x000fcc000000000e */
[----:B------:R-:W-:Y:S01]  /*0c40*/  DADD R32, R32, R30 ;  /* 0x0000000020207229 */ /* 0x000fe2000000001e */
[----:B------:R-:W-:Y:S01]  /*0c50*/  IMAD.U32 R18, RZ, RZ, UR18 ;  /* 0x00000012ff127e24 */ /* 0x000fe2000f8e00ff */
[----:B------:R-:W-:-:S06]  /*0c60*/  MOV R19, UR18 ;  /* 0x0000001200137c02 */ /* 0x000fcc0008000f00 */
[----:B------:R-:W-:Y:S01]  /*0c70*/  DFMA R14, R14, -0.5, R32 ;  /* 0xbfe000000e0e782b */ /* 0x000fe20000000020 */
[----:B------:R-:W-:Y:S02]  /*0c80*/  MOV R20, UR18 ;  /* 0x0000001200147c02 */ /* 0x000fe40008000f00 */
[----:B------:R-:W-:-:S04]  /*0c90*/  LEA R52, R19, R52, 0x1 ;  /* 0x0000003413347211 */ /* 0x000fc800078e08ff */
[----:B------:R1:W-:Y:S01]  /*0ca0*/  STG.E.64 desc[UR14][R16.64], R14 ;  /* 0x0000000e10007986 */ /* 0x0003e2000c101b0e */
[----:B------:R-:W-:Y:S02]  /*0cb0*/  LEA R53, R18, R53, 0x1 ;  /* 0x0000003512357211 */ /* 0x000fe400078e08ff */
[----:B------:R-:W-:Y:S01]  /*0cc0*/  LEA R11, R20, R11, 0x1 ;  /* 0x0000000b140b7211 */ /* 0x000fe200078e08ff */
[----:B------:R-:W-:Y:S06]  /*0cd0*/  @P0 BRA `(.L_x_11) ;  /* 0xfffffff400c80947 */ /* 0x000fec000383ffff */
[----:B------:R-:W-:-:S07]  /*0ce0*/  MOV R7, R4 ;  /* 0x0000000400077202 */ /* 0x000fce0000000f00 */
.L_x_10:
[----:B------:R-:W2:Y:S01]  /*0cf0*/  LDC R25, c[0x0][0x3a8] ;  /* 0x0000ea00ff197b82 */ /* 0x000ea20000000800 */
[----:B------:R-:W-:Y:S01]  /*0d00*/  ULOP3.LUT UP0, URZ, UR18, 0x1, URZ, 0xc0, !UPT ;  /* 0x0000000112ff7892 */ /* 0x000fe2000f80c0ff */
[----:B--2---:R-:W-:-:S05]  /*0d10*/  IMAD R21, R25, UR4, RZ ;  /* 0x0000000419157c24 */ /* 0x004fca000f8e02ff */
[----:B------:R-:W-:-:S03]  /*0d20*/  IADD3 R10, PT, PT, R0, R21, RZ ;  /* 0x00000015000a7210 */ /* 0x000fc60007ffe0ff */
[----:B------:R-:W-:Y:S05]  /*0d30*/  BRA.U !UP0, `(.L_x_12) ;  /* 0x0000000508787547 */ /* 0x000fea000b800000 */
[----:B------:R-:W-:Y:S01]  /*0d40*/  IMAD R8, R7, UR18, RZ ;  /* 0x0000001207087c24 */ /* 0x000fe2000f8e02ff */
[----:B------:R-:W2:Y:S01]  /*0d50*/  LDC.64 R12, c[0x0][0x390] ;  /* 0x0000e400ff0c7b82 */ /* 0x000ea20000000a00 */
[----:B------:R-:W3:Y:S01]  /*0d60*/  LDCU UR6, c[0x0][0x3a8] ;  /* 0x00007500ff0677ac */ /* 0x000ee20008000800 */
[----:B------:R-:W-:Y:S02]  /*0d70*/  IMAD R22, R21, UR18, R0 ;  /* 0x0000001215167c24 */ /* 0x000fe4000f8e0200 */
[----:B------:R-:W-:Y:S01]  /*0d80*/  R2UR UR7, R8 ;  /* 0x00000000080772ca */ /* 0x000fe200000e0000 */
[----:B------:R-:W-:-:S03]  /*0d90*/  UIMAD UR10, UR5, UR18, URZ ;  /* 0x00000012050a72a4 */ /* 0x000fc6000f8e02ff */
[----:B------:R-:W4:Y:S01]  /*0da0*/  LDC.64 R8, c[0x0][0x388] ;  /* 0x0000e200ff087b82 */ /* 0x000f220000000a00 */
[----:B------:R-:W-:Y:S02]  /*0db0*/  UIADD3 UR8, UPT, UPT, UR10, UR4, URZ ;  /* 0x000000040a087290 */ /* 0x000fe4000fffe0ff */
[----:B------:R-:W-:Y:S01]  /*0dc0*/  IADD3 R18, PT, PT, R0, UR10, RZ ;  /* 0x0000000a00127c10 */ /* 0x000fe2000fffe0ff */
[----:B------:R-:W-:-:S03]  /*0dd0*/  UIMAD UR9, UR10, UR18, URZ ;  /* 0x000000120a0972a4 */ /* 0x000fc6000f8e02ff */
[----:B------:R-:W-:Y:S01]  /*0de0*/  MOV R23, UR8 ;  /* 0x0000000800177c02 */ /* 0x000fe20008000f00 */
[----:B-1----:R-:W-:Y:S02]  /*0df0*/  IMAD R14, R21, UR18, R18 ;  /* 0x00000012150e7c24 */ /* 0x002fe4000f8e0212 */
[----:B------:R-:W-:Y:S01]  /*0e00*/  IMAD.U32 R19, RZ, RZ, UR7 ;  /* 0x00000007ff137e24 */ /* 0x000fe2000f8e00ff */
[----:B------:R-:W-:Y:S01]  /*0e10*/  MOV R27, UR9 ;  /* 0x00000009001b7c02 */ /* 0x000fe20008000f00 */
[----:B---3--:R-:W-:-:S03]  /*0e20*/  IMAD R16, R0, UR6, RZ ;  /* 0x0000000600107c24 */ /* 0x008fc6000f8e02ff */
[C---:B------:R-:W-:Y:S01]  /*0e30*/  IADD3 R11, PT, PT, R19.reuse, UR5, RZ ;  /* 0x00000005130b7c10 */ /* 0x040fe2000fffe0ff */
[----:B------:R-:W-:Y:S02]  /*0e40*/  IMAD R19, R19, UR18, RZ ;  /* 0x0000001213137c24 */ /* 0x000fe4000f8e02ff */
[----:B------:R-:W-:Y:S02]  /*0e50*/  IMAD R20, R16, UR18, R23 ;  /* 0x0000001210147c24 */ /* 0x000fe4000f8e0217 */
[----:B------:R-:W-:Y:S02]  /*0e60*/  IMAD R11, R11, UR18, RZ ;  /* 0x000000120b0b7c24 */ /* 0x000fe4000f8e02ff */
[----:B------:R-:W-:Y:S02]  /*0e70*/  IMAD R15, R19, UR18, R14 ;  /* 0x00000012130f7c24 */ /* 0x000fe4000f8e020e */
[----:B------:R-:W-:Y:S02]  /*0e80*/  IMAD R17, R11, UR18, R10 ;  /* 0x000000120b117c24 */ /* 0x000fe4000f8e020a */
[----:B--2---:R-:W-:-:S04]  /*0e90*/  IMAD.WIDE R14, R15, 0x8, R12 ;  /* 0x000000080f0e7825 */ /* 0x004fc800078e020c */
[----:B----4-:R-:W-:Y:S02]  /*0ea0*/  IMAD.WIDE R8, R17, 0x8, R8 ;  /* 0x0000000811087825 */ /* 0x010fe400078e0208 */
[----:B0-----:R-:W2:Y:S02]  /*0eb0*/  LDG.E.64 R14, desc[UR14][R14.64] ;  /* 0x0000000e0e0e7981 */ /* 0x001ea4000c1e1b00 */
[----:B------:R-:W-:Y:S02]  /*0ec0*/  IMAD R23, R19, UR18, R20 ;  /* 0x0000001213177c24 */ /* 0x000fe4000f8e0214 */
[----:B------:R-:W2:Y:S01]  /*0ed0*/  LDG.E.64 R20, desc[UR14][R8.64] ;  /* 0x0000000e08147981 */ /* 0x000ea2000c1e1b00 */
[----:B------:R-:W-:Y:S02]  /*0ee0*/  IMAD R19, R27, UR18, R22 ;  /* 0x000000121b137c24 */ /* 0x000fe4000f8e0216 */
[----:B------:R-:W-:-:S03]  /*0ef0*/  IMAD.WIDE R22, R23, 0x8, R12 ;  /* 0x0000000817167825 */ /* 0x000fc600078e020c */
[----:B------:R-:W-:Y:S01]  /*0f00*/  IADD3 R19, PT, PT, R19, UR7, RZ ;  /* 0x0000000713137c10 */ /* 0x000fe2000fffe0ff */
[----:B------:R-:W-:Y:S02]  /*0f10*/  IMAD R26, R16, R25, UR4 ;  /* 0x00000004101a7e24 */ /* 0x000fe4000f8e0219 */
[----:B------:R-:W3:Y:S02]  /*0f20*/  LDG.E.64 R22, desc[UR14][R22.64] ;  /* 0x0000000e16167981 */ /* 0x000ee4000c1e1b00 */
[----:B------:R-:W-:Y:S02]  /*0f30*/  IMAD R26, R27, UR18, R26 ;  /* 0x000000121b1a7c24 */ /* 0x000fe4000f8e021a */
[----:B------:R-:W-:-:S04]  /*0f40*/  IMAD.WIDE R24, R19, 0x8, R12 ;  /* 0x0000000813187825 */ /* 0x000fc800078e020c */
[----:B------:R-:W-:Y:S02]  /*0f50*/  VIADD R27, R26, UR7 ;  /* 0x000000071a1b7c36 */ /* 0x000fe40008000000 */
[----:B------:R-:W4:Y:S02]  /*0f60*/  LDG.E.64 R24, desc[UR14][R24.64] ;  /* 0x0000000e18187981 */ /* 0x000f24000c1e1b00 */
[----:B------:R-:W-:Y:S02]  /*0f70*/  IMAD.WIDE R26, R27, 0x8, R12 ;  /* 0x000000081b1a7825 */ /* 0x000fe400078e020c */
[----:B------:R-:W0:Y:S04]  /*0f80*/  LDC.64 R12, c[0x0][0x398] ;  /* 0x0000e600ff0c7b82 */ /* 0x000e280000000a00 */
[----:B------:R-:W5:Y:S01]  /*0f90*/  LDG.E.64 R26, desc[UR14][R26.64] ;  /* 0x0000000e1a1a7981 */ /* 0x000f62000c1e1b00 */
[----:B------:R-:W-:Y:S01]  /*0fa0*/  HFMA2 R28, -RZ, RZ, 0, 4.76837158203125e-07 ;  /* 0x00000008ff1c7431 */ /* 0x000fe200000001ff */
[----:B------:R-:W-:-:S02]  /*0fb0*/  UIADD3 UR6, UPT, UPT, UR7, UR4, URZ ;  /* 0x0000000407067290 */ /* 0x000fc4000fffe0ff */
[----:B------:R-:W-:Y:S01]  /*0fc0*/  IADD3 R19, PT, PT, R0, UR7, RZ ;  /* 0x0000000700137c10 */ /* 0x000fe2000fffe0ff */
[----:B------:R-:W-:Y:S02]  /*0fd0*/  UIMAD.WIDE.U32 UR8, UR8, 0x8, UR16 ;  /* 0x00000008080878a5 */ /* 0x000fe4000f8e0010 */
[----:B------:R-:W-:Y:S01]  /*0fe0*/  UIMAD.WIDE.U32 UR6, UR6, 0x8, UR16 ;  /* 0x00000008060678a5 */ /* 0x000fe2000f8e0010 */
[----:B------:R-:W-:-:S05]  /*0ff0*/  IADD3 R32, PT, PT, R16, UR4, RZ ;  /* 0x0000000410207c10 */ /* 0x000fca000fffe0ff */
[----:B------:R-:W-:Y:S02]  /*1000*/  MOV R30, UR6 ;  /* 0x00000006001e7c02 */ /* 0x000fe40008000f00 */
[----:B------:R-:W-:Y:S01]  /*1010*/  MOV R31, UR7 ;  /* 0x00000007001f7c02 */ /* 0x000fe20008000f00 */
[----:B--2---:R-:W-:-:S08]  /*1020*/  DADD R14, R20, R14 ;  /* 0x00000000140e7229 */ /* 0x004fd0000000000e */
[----:B---3--:R-:W-:Y:S01]  /*1030*/  DADD R14, R14, -R22 ;  /* 0x000000000e0e7229 */ /* 0x008fe20000000816 */
[----:B------:R-:W-:Y:S01]  /*1040*/  MOV R21, 0x8 ;  /* 0x0000000800157802 */ /* 0x000fe20000000f00 */
[----:B------:R-:W-:-:S06]  /*1050*/  IMAD.U32 R23, RZ, RZ, UR9 ;  /* 0x00000009ff177e24 */ /* 0x000fcc000f8e00ff */
[----:B----4-:R-:W-:Y:S01]  /*1060*/  DADD R14, R14, -R24 ;  /* 0x000000000e0e7229 */ /* 0x010fe20000000818 */
[----:B------:R-:W-:Y:S01]  /*1070*/  IMAD.WIDE R20, R18, R21, UR16 ;  /* 0x0000001012147e25 */ /* 0x000fe2000f8e0215 */
[----:B------:R-:W-:-:S03]  /*1080*/  MOV R22, UR8 ;  /* 0x0000000800167c02 */ /* 0x000fc60008000f00 */
[----:B------:R-:W-:Y:S01]  /*1090*/  IMAD.WIDE R18, R19, R28, UR16 ;  /* 0x0000001013127e25 */ /* 0x000fe2000f8e021c */
[----:B------:R-:W-:Y:S01]  /*10a0*/  IADD3 R24, PT, PT, R7, UR10, RZ ;  /* 0x0000000a07187c10 */ /* 0x000fe2000fffe0ff */
[----:B------:R-:W2:Y:S01]  /*10b0*/  LDG.E.64 R20, desc[UR14][R20.64] ;  /* 0x0000000e14147981 */ /* 0x000ea2000c1e1b00 */
[----:B-----5:R-:W-:Y:S01]  /*10c0*/  DADD R14, R14, R26 ;  /* 0x000000000e0e7229 */ /* 0x020fe2000000001a */
[----:B0-----:R-:W-:Y:S02]  /*10d0*/  IMAD.WIDE R28, R17, 0x8, R12 ;  /* 0x00000008111c7825 */ /* 0x001fe400078e020c */
[----:B------:R-:W3:Y:S02]  /*10e0*/  LDG.E.64 R22, desc[UR14][R22.64] ;  /* 0x0000000e16167981 */ /* 0x000ee4000c1e1b00 */
[----:B------:R-:W-:Y:S02]  /*10f0*/  IMAD R27, R11, UR18, R32 ;  /* 0x000000120b1b7c24 */ /* 0x000fe4000f8e0220 */
[----:B------:R-:W4:Y:S04]  /*1100*/  LDG.E.64 R18, desc[UR14][R18.64] ;  /* 0x0000000e12127981 */ /* 0x000f28000c1e1b00 */
[----:B------:R0:W5:Y:S01]  /*1110*/  LDG.E.64 R16, desc[UR14][R30.64] ;  /* 0x0000000e1e107981 */ /* 0x000162000c1e1b00 */
[----:B------:R-:W-:-:S03]  /*1120*/  IMAD R11, R24, UR18, RZ ;  /* 0x00000012180b7c24 */ /* 0x000fc6000f8e02ff */
[----:B------:R1:W-:Y:S01]  /*1130*/  STG.E.64 desc[UR14][R8.64], R14 ;  /* 0x0000000e08007986 */ /* 0x0003e2000c101b0e */
[----:B------:R-:W-:-:S03]  /*1140*/  IMAD.WIDE R26, R27, 0x8, R12 ;  /* 0x000000081b1a7825 */ /* 0x000fc600078e020c */
[----:B------:R-:W2:Y:S01]  /*1150*/  LDG.E.64 R28, desc[UR14][R28.64] ;  /* 0x0000000e1c1c7981 */ /* 0x000ea2000c1e1b00 */
[----:B------:R-:W-:-:S03]  /*1160*/  IMAD R25, R11, UR18, R10 ;  /* 0x000000120b197c24 */ /* 0x000fc6000f8e020a */
[----:B------:R-:W4:Y:S01]  /*1170*/  LDG.E.64 R26, desc[UR14][R26.64] ;  /* 0x0000000e1a1a7981 */ /* 0x000f22000c1e1b00 */
[----:B------:R-:W-:-:S04]  /*1180*/  IMAD.WIDE R24, R25, 0x8, R12 ;  /* 0x0000000819187825 */ /* 0x000fc800078e020c */
[----:B------:R-:W-:Y:S02]  /*1190*/  IMAD R11, R11, UR18, R32 ;  /* 0x000000120b0b7c24 */ /* 0x000fe4000f8e0220 */
[----:B------:R-:W5:Y:S02]  /*11a0*/  LDG.E.64 R24, desc[UR14][R24.64] ;  /* 0x0000000e18187981 */ /* 0x000f64000c1e1b00 */
[----:B------:R-:W-:-:S06]  /*11b0*/  IMAD.WIDE R12, R11, 0x8, R12 ;  /* 0x000000080b0c7825 */ /* 0x000fcc00078e020c */
[----:B------:R-:W5:Y:S01]  /*11c0*/  LDG.E.64 R12, desc[UR14][R12.64] ;  /* 0x0000000e0c0c7981 */ /* 0x000f62000c1e1b00 */
[----:B------:R-:W-:Y:S02]  /*11d0*/  ISETP.NE.AND P0, PT, R0, R7, PT ;  /* 0x000000070000720c */ /* 0x000fe40003f05270 */
[----:B0-----:R-:W-:Y:S02]  /*11e0*/  MOV R30, RZ ;  /* 0x000000ff001e7202 */ /* 0x001fe40000000f00 */
[----:B------:R-:W-:Y:S02]  /*11f0*/  FSEL R31, RZ, 1.875, P0 ;  /* 0x3ff00000ff1f7808 */ /* 0x000fe40000000000 */
[----:B------:R-:W-:Y:S01]  /*1200*/  ISETP.NE.AND P0, PT, R7, UR4, PT ;  /* 0x0000000407007c0c */ /* 0x000fe2000bf05270 */
[----:B------:R-:W-:-:S03]  /*1210*/  UISETP.NE.AND UP0, UPT, UR4, UR5, UPT ;  /* 0x000000050400728c */ /* 0x000fc6000bf05270 */
[----:B---3--:R-:W-:Y:S02]  /*1220*/  DMUL R22, R22, R30 ;  /* 0x0000001e16167228 */ /* 0x008fe40000000000 */
[----:B--2---:R-:W-:Y:S01]  /*1230*/  DADD R28, R14, R28 ;  /* 0x000000000e1c7229 */ /* 0x004fe2000000001c */
[----:B-1----:R-:W-:Y:S02]  /*1240*/  FSEL R15, RZ, 1.875, P0 ;  /* 0x3ff00000ff0f7808 */ /* 0x002fe40000000000 */
[----:B------:R-:W-:Y:S02]  /*1250*/  MOV R14, RZ ;  /* 0x000000ff000e7202 */ /* 0x000fe40000000f00 */
[----:B------:R-:W-:-:S03]  /*1260*/  PLOP3.LUT P0, PT, PT, PT, UP0, 0x80, 0x8 ;  /* 0x000000000008781c */ /* 0x000fc60003f0f008 */
[----:B----4-:R-:W-:Y:S02]  /*1270*/  DADD R26, R28, -R26 ;  /* 0x000000001c1a7229 */ /* 0x010fe4000000081a */
[----:B------:R-:W-:Y:S01]  /*1280*/  DFMA R20, R20, R14, -R22 ;  /* 0x0000000e1414722b */ /* 0x000fe20000000816 */
[----:B------:R-:W-:Y:S02]  /*1290*/  FSEL R15, RZ, 1.875, P0 ;  /* 0x3ff00000ff0f7808 */ /* 0x000fe40000000000 */
[----:B------:R-:W-:-:S03]  /*12a0*/  ISETP.NE.AND P0, PT, R0, UR5, PT ;  /* 0x0000000500007c0c */ /* 0x000fc6000bf05270 */
[----:B-----5:R-:W-:Y:S02]  /*12b0*/  DADD R24, R26, -R24 ;  /* 0x000000001a187229 */ /* 0x020fe40000000818 */
[----:B------:R-:W-:Y:S01]  /*12c0*/  DFMA R18, -R14, R18, R20 ;  /* 0x000000120e12722b */ /* 0x000fe20000000114 */
[----:B------:R-:W-:-:S05]  /*12d0*/  FSEL R15, RZ, 1.875, P0 ;  /* 0x3ff00000ff0f7808 */ /* 0x000fca0000000000 */
[----:B------:R-:W-:Y:S02]  /*12e0*/  DADD R12, R24, R12 ;  /* 0x00000000180c7229 */ /* 0x000fe4000000000c */
[----:B------:R-:W-:-:S08]  /*12f0*/  DFMA R16, R14, R16, R18 ;  /* 0x000000100e10722b */ /* 0x000fd00000000012 */
[----:B------:R-:W-:-:S07]  /*1300*/  DFMA R12, R16, -0.5, R12 ;  /* 0xbfe00000100c782b */ /* 0x000fce000000000c */
[----:B------:R2:W-:Y:S04]  /*1310*/  STG.E.64 desc[UR14][R8.64], R12 ;  /* 0x0000000c08007986 */ /* 0x0005e8000c101b0e */
.L_x_12:
[----:B------:R-:W-:-:S04]  /*1320*/  UIADD3 UR5, UPT, UPT, UR5, 0x1, URZ ;  /* 0x0000000105057890 */ /* 0x000fc8000fffe0ff */
[----:B------:R-:W-:-:S09]  /*1330*/  UISETP.NE.AND UP0, UPT, UR5, UR18, UPT ;  /* 0x000000120500728c */ /* 0x000fd2000bf05270 */
[----:B------:R-:W-:Y:S05]  /*1340*/  BRA.U UP0, `(.L_x_13) ;  /* 0xffffffed00787547 */ /* 0x000fea000b83ffff */
[----:B------:R-:W3:Y:S01]  /*1350*/  LDC.64 R6, c[0x0][0x388] ;  /* 0x0000e200ff067b82 */ /* 0x000ee20000000a00 */
[----:B--2---:R-:W-:-:S04]  /*1360*/  IMAD R9, R3, R10, R10 ;  /* 0x0000000a03097224 */ /* 0x004fc800078e020a */
[----:B---3--:R-:W-:-:S03]  /*1370*/  IMAD.WIDE R6, R9, 0x8, R6 ;  /* 0x0000000809067825 */ /* 0x008fc600078e0206 */
[----:B------:R-:W2:Y:S03]  /*1380*/  LDC.64 R8, c[0x0][0x3a0] ;  /* 0x0000e800ff087b82 */ /* 0x000ea60000000a00 */
[----:B0-----:R-:W3:Y:S01]  /*1390*/  LDG.E.64 R6, desc[UR14][R6.64] ;  /* 0x0000000e06067981 */ /* 0x001ee2000c1e1b00 */
[----:B------:R-:W-:-:S04]  /*13a0*/  UIADD3 UR4, UPT, UPT, UR4, 0x1, URZ ;  /* 0x0000000104047890 */ /* 0x000fc8000fffe0ff */
[----:B------:R-:W-:Y:S01]  /*13b0*/  UISETP.NE.AND UP0, UPT, UR4, UR18, UPT ;  /* 0x000000120400728c */ /* 0x000fe2000bf05270 */
[----:B--2---:R-:W-:-:S05]  /*13c0*/  IMAD.WIDE R10, R10, 0x8, R8 ;  /* 0x000000080a0a7825 */ /* 0x004fca00078e0208 */
[----:B---3--:R2:W-:Y:S03]  /*13d0*/  STG.E.64 desc[UR14][R10.64], R6 ;  /* 0x000000060a007986 */ /* 0x0085e6000c101b0e */
[----:B------:R-:W-:Y:S05]  /*13e0*/  BRA.U UP0, `(.L_x_14) ;  /* 0xffffffed00447547 */ /* 0x000fea000b83ffff */
[----:B------:R-:W-:Y:S05]  /*13f0*/  EXIT ;  /* 0x000000000000794d */ /* 0x000fea0003800000 */
.L_x_15:
        /* <DEDUP_REMOVED lines=16> */
.L_x_22:


//--------------------- .text._Z12kernel_aplusPdS_i --------------------------
	.section	.text._Z12kernel_aplusPdS_i,"ax",@progbits
	.align	128
        .global         _Z12kernel_aplusPdS_i
        .type           _Z12kernel_aplusPdS_i,@function
        .size           _Z12kernel_aplusPdS_i,(.L_x_23 - _Z12kernel_aplusPdS_i)
        .other          _Z12kernel_aplusPdS_i,@"STO_CUDA_ENTRY STV_DEFAULT"
_Z12kernel_aplusPdS_i:
.text._Z12kernel_aplusPdS_i:
[----:B------:R-:W-:Y:S01]  /*0000*/  LDC R1, c[0x0][0x37c] ;  /* 0x0000df00ff017b82 */ /* 0x000fe20000000800 */
[----:B------:R-:W0:Y:S07]  /*0010*/  S2R R3, SR_TID.X ;  /* 0x0000000000037919 */ /* 0x000e2e0000002100 */
[----:B------:R-:W0:Y:S01]  /*0020*/  S2UR UR4, SR_CTAID.X ;  /* 0x00000000000479c3 */ /* 0x000e220000002500 */
[----:B------:R-:W1:Y:S07]  /*0030*/  LDCU UR5, c[0x0][0x390] ;  /* 0x00007200ff0577ac */ /* 0x000e6e0008000800 */
[----:B------:R-:W0:Y:S01]  /*0040*/  LDC R0, c[0x0][0x360] ;  /* 0x0000d800ff007b82 */ /* 0x000e220000000800 */
[----:B-1----:R-:W-:-:S06]  /*0050*/  UISETP.GE.AND UP0, UPT, UR5, 0x1, UPT ;  /* 0x000000010500788c */ /* 0x002fcc000bf06270 */
[----:B------:R-:W-:Y:S01]  /*0060*/  PLOP3.LUT P0, PT, PT, PT, UP0, 0x80, 0x8 ;  /* 0x000000000008781c */ /* 0x000fe20003f0f008 */
[----:B0-----:R-:W-:-:S05]  /*0070*/  IMAD R0, R0, UR4, R3 ;  /* 0x0000000400007c24 */ /* 0x001fca000f8e0203 */
[----:B------:R-:W-:-:S13]  /*0080*/  ISETP.GE.OR P0, PT, R0, UR5, !P0 ;  /* 0x0000000500007c0c */ /* 0x000fda000c706670 */
[----:B------:R-:W-:Y:S05]  /*0090*/  @P0 EXIT ;  /* 0x000000000000094d */ /* 0x000fea0003800000 */
[----:B------:R-:W-:Y:S01]  /*00a0*/  UISETP.GE.U32.AND UP0, UPT, UR5, 0x8, UPT ;  /* 0x000000080500788c */ /* 0x000fe2000bf06070 */
[----:B------:R-:W-:Y:S02]  /*00b0*/  HFMA2 R5, -RZ, RZ, 0, 0 ;  /* 0x00000000ff057431 */ /* 0x000fe400000001ff */
[----:B------:R-:W-:Y:S01]  /*00c0*/  IMAD R4, R0, UR5, RZ ;  /* 0x0000000500047c24 */ /* 0x000fe2000f8e02ff */
[----:B------:R-:W0:Y:S05]  /*00d0*/  LDCU.64 UR16, c[0x0][0x358] ;  /* 0x00006b00ff1077ac */ /* 0x000e2a0008000a00 */
[----:B------:R-:W-:Y:S05]  /*00e0*/  BRA.U !UP0, `(.L_x_16) ;  /* 0x0000000508147547 */ /* 0x000fea000b800000 */
[----:B------:R-:W1:Y:S01]  /*00f0*/  LDCU.64 UR18, c[0x0][0x388] ;  /* 0x00007100ff1277ac */ /* 0x000e620008000a00 */
[----:B------:R-:W-:Y:S01]  /*0100*/  MOV R5, R0 ;  /* 0x0000000000057202 */ /* 0x000fe20000000f00 */
[----:B------:R-:W-:-:S04]  /*0110*/  ULOP3.LUT UR4, UR5, 0x7ffffff8, URZ, 0xc0, !UPT ;  /* 0x7ffffff805047892 */ /* 0x000fc8000f8ec0ff */
[----:B------:R-:W-:Y:S02]  /*0120*/  UIADD3 UR4, UPT, UPT, -UR4, URZ, URZ ;  /* 0x000000ff04047290 */ /* 0x000fe4000fffe1ff */
[----:B-1----:R-:W-:Y:S02]  /*0130*/  UIMAD.WIDE.U32 UR6, UR5, 0x18, UR18 ;  /* 0x00000018050678a5 */ /* 0x002fe4000f8e0012 */
[----:B------:R-:W-:Y:S02]  /*0140*/  UIMAD.WIDE.U32 UR8, UR5, 0x20, UR18 ;  /* 0x00000020050878a5 */ /* 0x000fe4000f8e0012 */
[----:B------:R-:W-:Y:S02]  /*0150*/  UIMAD.WIDE.U32 UR10, UR5, 0x28, UR18 ;  /* 0x00000028050a78a5 */ /* 0x000fe4000f8e0012 */
[----:B------:R-:W-:Y:S02]  /*0160*/  UIMAD.WIDE.U32 UR12, UR5, 0x30, UR18 ;  /* 0x00000030050c78a5 */ /* 0x000fe4000f8e0012 */
[----:B------:R-:W-:-:S12]  /*0170*/  UIMAD.WIDE.U32 UR14, UR5, 0x38, UR18 ;  /* 0x00000038050e78a5 */ /* 0x000fd8000f8e0012 */
.L_x_17:
[----:B------:R-:W-:Y:S01]  /*0180*/  HFMA2 R3, -RZ, RZ, 0, 4.76837158203125e-07 ;  /* 0x00000008ff037431 */ /* 0x000fe200000001ff */
[----:B-1----:R-:W-:Y:S01]  /*0190*/  MOV R8, 0x8 ;  /* 0x0000000800087802 */ /* 0x002fe20000000f00 */
[----:B------:R-:W1:Y:S04]  /*01a0*/  LDC.64 R14, c[0x0][0x380] ;  /* 0x0000e000ff0e7b82 */ /* 0x000e680000000a00 */
[----:B------:R-:W-:-:S04]  /*01b0*/  IMAD.WIDE R8, R5, R8, UR18 ;  /* 0x0000001205087e25 */ /* 0x000fc8000f8e0208 */
[C---:B------:R-:W-:Y:S01]  /*01c0*/  IMAD.WIDE R2, R4.reuse, R3, UR18 ;  /* 0x0000001204027e25 */ /* 0x040fe2000f8e0203 */
[----:B0-----:R-:W2:Y:S04]  /*01d0*/  LDG.E.64 R10, desc[UR16][R8.64] ;  /* 0x00000010080a7981 */ /* 0x001ea8000c1e1b00 */
[----:B------:R-:W2:Y:S01]  /*01e0*/  LDG.E.64 R6, desc[UR16][R2.64] ;  /* 0x0000001002067981 */ /* 0x000ea2000c1e1b00 */
[----:B------:R-:W-:Y:S01]  /*01f0*/  MOV R17, UR5 ;  /* 0x0000000500117c02 */ /* 0x000fe20008000f00 */
[----:B--2---:R-:W-:Y:S01]  /*0200*/  DADD R12, R6, R10 ;  /* 0x00000000060c7229 */ /* 0x004fe2000000000a */
[----:B-1----:R-:W-:-:S04]  /*0210*/  IMAD.WIDE R6, R4, 0x8, R14 ;  /* 0x0000000804067825 */ /* 0x002fc800078e020e */
[----:B------:R-:W-:Y:S02]  /*0220*/  IMAD.WIDE.U32 R10, R17, 0x8, R8 ;  /* 0x00000008110a7825 */ /* 0x000fe400078e0008 */
[----:B------:R0:W-:Y:S04]  /*0230*/  STG.E.64 desc[UR16][R6.64], R12 ;  /* 0x0000000c06007986 */ /* 0x0001e8000c101b10 */
[----:B------:R-:W2:Y:S04]  /*0240*/  LDG.E.64 R14, desc[UR16][R2.64+0x8] ;  /* 0x00000810020e7981 */ /* 0x000ea8000c1e1b00 */
[----:B------:R-:W2:Y:S01]  /*0250*/  LDG.E.64 R10, desc[UR16][R10.64] ;  /* 0x000000100a0a7981 */ /* 0x000ea2000c1e1b00 */
[----:B------:R-:W-:-:S06]  /*0260*/  UIMAD.WIDE.U32 UR20, UR5, 0x10, UR18 ;  /* 0x00000010051478a5 */ /* 0x000fcc000f8e0012 */
[----:B------:R-:W-:Y:S02]  /*0270*/  MOV R8, UR20 ;  /* 0x0000001400087c02 */ /* 0x000fe40008000f00 */
[----:B------:R-:W-:-:S03]  /*0280*/  MOV R9, UR21 ;  /* 0x0000001500097c02 */ /* 0x000fc60008000f00 */
[----:B------:R-:W-:Y:S01]  /*0290*/  IMAD.WIDE R8, R5, 0x8, R8 ;  /* 0x0000000805087825 */ /* 0x000fe200078e0208 */
[----:B--2---:R-:W-:-:S07]  /*02a0*/  DADD R14, R14, R10 ;  /* 0x000000000e0e7229 */ /* 0x004fce000000000a */
[----:B------:R1:W-:Y:S04]  /*02b0*/  STG.E.64 desc[UR16][R6.64+0x8], R14 ;  /* 0x0000080e06007986 */ /* 0x0003e8000c101b10 */
[----:B------:R-:W2:Y:S04]  /*02c0*/  LDG.E.64 R8, desc[UR16][R8.64] ;  /* 0x0000001008087981 */ /* 0x000ea8000c1e1b00 */
[----:B------:R-:W2:Y:S01]  /*02d0*/  LDG.E.64 R16, desc[UR16][R2.64+0x10] ;  /* 0x0000101002107981 */ /* 0x000ea2000c1e1b00 */
[----:B------:R-:W-:-:S05]  /*02e0*/  MOV R18, 0x8 ;  /* 0x0000000800127802 */ /* 0x000fca0000000f00 */
[----:B------:R-:W-:Y:S01]  /*02f0*/  IMAD.WIDE R18, R5, R18, UR6 ;  /* 0x0000000605127e25 */ /* 0x000fe2000f8e0212 */
[----:B--2---:R-:W-:-:S07]  /*0300*/  DADD R16, R16, R8 ;  /* 0x0000000010107229 */ /* 0x004fce0000000008 */
[----:B------:R2:W-:Y:S04]  /*0310*/  STG.E.64 desc[UR16][R6.64+0x10], R16 ;  /* 0x0000101006007986 */ /* 0x0005e8000c101b10 */
[----:B0-----:R-:W3:Y:S04]  /*0320*/  LDG.E.64 R12, desc[UR16][R18.64] ;  /* 0x00000010120c7981 */ /* 0x001ee8000c1e1b00 */
[----:B------:R-:W3:Y:S01]  /*0330*/  LDG.E.64 R10, desc[UR16][R2.64+0x18] ;  /* 0x00001810020a7981 */ /* 0x000ee2000c1e1b00 */
[----:B------:R-:W-:Y:S01]  /*0340*/  MOV R20, 0x8 ;  /* 0x0000000800147802 */ /* 0x000fe20000000f00 */
[----:B---3--:R-:W-:-:S04]  /*0350*/  DADD R12, R10, R12 ;  /* 0x000000000a0c7229 */ /* 0x008fc8000000000c */
[----:B------:R-:W-:-:S03]  /*0360*/  IMAD.WIDE R10, R5, R20, UR8 ;  /* 0x00000008050a7e25 */ /* 0x000fc6000f8e0214 */
[----:B------:R0:W-:Y:S04]  /*0370*/  STG.E.64 desc[UR16][R6.64+0x18], R12 ;  /* 0x0000180c06007986 */ /* 0x0001e8000c101b10 */
[----:B------:R-:W1:Y:S04]  /*0380*/  LDG.E.64 R10, desc[UR16][R10.64] ;  /* 0x000000100a0a7981 */ /* 0x000e68000c1e1b00 */
[----:B------:R-:W1:Y:S02]  /*0390*/  LDG.E.64 R8, desc[UR16][R2.64+0x20] ;  /* 0x0000201002087981 */ /* 0x000e64000c1e1b00 */
[----:B-1----:R-:W-:Y:S01]  /*03a0*/  DADD R14, R8, R10 ;  /* 0x00000000080e7229 */ /* 0x002fe2000000000a */
[----:B------:R-:W-:-:S06]  /*03b0*/  IMAD.WIDE R8, R5, R20, UR10 ;  /* 0x0000000a05087e25 */ /* 0x000fcc000f8e0214 */
[----:B------:R1:W-:Y:S04]  /*03c0*/  STG.E.64 desc[UR16][R6.64+0x20], R14 ;  /* 0x0000200e06007986 */ /* 0x0003e8000c101b10 */
[----:B------:R-:W3:Y:S04]  /*03d0*/  LDG.E.64 R8, desc[UR16][R8.64] ;  /* 0x0000001008087981 */ /* 0x000ee8000c1e1b00 */
[----:B--2---:R-:W3:Y:S01]  /*03e0*/  LDG.E.64 R16, desc[UR16][R2.64+0x28] ;  /* 0x0000281002107981 */ /* 0x004ee2000c1e1b00 */
[----:B------:R-:W-:-:S05]  /*03f0*/  MOV R18, 0x8 ;  /* 0x0000000800127802 */ /* 0x000fca0000000f00 */
[----:B0-----:R-:W-:Y:S01]  /*0400*/  IMAD.WIDE R12, R5, R18, UR12 ;  /* 0x0000000c050c7e25 */ /* 0x001fe2000f8e0212 */
[----:B---3--:R-:W-:-:S07]  /*0410*/  DADD R16, R16, R8 ;  /* 0x0000000010107229 */ /* 0x008fce0000000008 */
[----:B------:R1:W-:Y:S04]  /*0420*/  STG.E.64 desc[UR16][R6.64+0x28], R16 ;  /* 0x0000281006007986 */ /* 0x0003e8000c101b10 */
[----:B------:R-:W2:Y:S04]  /*0430*/  LDG.E.64 R12, desc[UR16][R12.64] ;  /* 0x000000100c0c7981 */ /* 0x000ea8000c1e1b00 */
[----:B------:R-:W2:Y:S02]  /*0440*/  LDG.E.64 R10, desc[UR16][R2.64+0x30] ;  /* 0x00003010020a7981 */ /* 0x000ea4000c1e1b00 */
[----:B--2---:R-:W-:Y:S01]  /*0450*/  DADD R18, R10, R12 ;  /* 0x000000000a127229 */ /* 0x004fe2000000000c */
[----:B------:R-:W-:-:S06]  /*0460*/  IMAD.WIDE R10, R5, R20, UR14 ;  /* 0x0000000e050a7e25 */ /* 0x000fcc000f8e0214 */
[----:B------:R1:W-:Y:S04]  /*0470*/  STG.E.64 desc[UR16][R6.64+0x30], R18 ;  /* 0x0000301206007986 */ /* 0x0003e8000c101b10 */
[----:B------:R-:W2:Y:S04]  /*0480*/  LDG.E.64 R8, desc[UR16][R2.64+0x38] ;  /* 0x0000381002087981 */ /* 0x000ea8000c1e1b00 */
[----:B------:R-:W2:Y:S01]  /*0490*/  LDG.E.64 R10, desc[UR16][R10.64] ;  /* 0x000000100a0a7981 */ /* 0x000ea2000c1e1b00 */
[----:B------:R-:W-:-:S04]  /*04a0*/  UIADD3 UR4, UPT, UPT, UR4, 0x8, URZ ;  /* 0x0000000804047890 */ /* 0x000fc8000fffe0ff */
[----:B------:R-:W-:Y:S01]  /*04b0*/  UISETP.NE.AND UP0, UPT, UR4, URZ, UPT ;  /* 0x000000ff0400728c */ /* 0x000fe2000bf05270 */
[----:B------:R-:W-:Y:S02]  /*04c0*/  MOV R12, UR5 ;  /* 0x00000005000c7c02 */ /* 0x000fe40008000f00 */
[----:B------:R-:W-:Y:S02]  /*04d0*/  IADD3 R4, PT, PT, R4, 0x8, RZ ;  /* 0x0000000804047810 */ /* 0x000fe40007ffe0ff */
[----:B------:R-:W-:Y:S01]  /*04e0*/  LEA R5, R12, R5, 0x3 ;  /* 0x000000050c057211 */ /* 0x000fe200078e18ff */
[----:B--2---:R-:W-:-:S07]  /*04f0*/  DADD R8, R8, R10 ;  /* 0x0000000008087229 */ /* 0x004fce000000000a */
[----:B------:R1:W-:Y:S01]  /*0500*/  STG.E.64 desc[UR16][R6.64+0x38], R8 ;  /* 0x0000380806007986 */ /* 0x0003e2000c101b10 */
[----:B------:R-:W-:Y:S05]  /*0510*/  BRA.U UP0, `(.L_x_17) ;  /* 0xfffffffd00187547 */ /* 0x000fea000b83ffff */
[----:B------:R-:W-:-:S06]  /*0520*/  ULOP3.LUT UR4, UR5, 0x7ffffff8, URZ, 0xc0, !UPT ;  /* 0x7ffffff805047892 */ /* 0x000fcc000f8ec0ff */
[----:B------:R-:W-:-:S07]  /*0530*/  MOV R5, UR4 ;  /* 0x0000000400057c02 */ /* 0x000fce0008000f00 */
.L_x_16:
[----:B------:R-:W-:-:S06]  /*0540*/  ULOP3.LUT UR4, UR5, 0x7, URZ, 0xc0, !UPT ;  /* 0x0000000705047892 */ /* 0x000fcc000f8ec0ff */
[----:B------:R-:W-:-:S13]  /*0550*/  ISETP.NE.AND P0, PT, RZ, UR4, PT ;  /* 0x00000004ff007c0c */ /* 0x000fda000bf05270 */
[----:B0-----:R-:W-:Y:S05]  /*0560*/  @!P0 EXIT ;  /* 0x000000000000894d */ /* 0x001fea0003800000 */
[----:B------:R-:W-:Y:S01]  /*0570*/  UISETP.GE.U32.AND UP0, UPT, UR4, 0x4, UPT ;  /* 0x000000040400788c */ /* 0x000fe2000bf06070 */
[----:B------:R-:W-:Y:S01]  /*0580*/  IMAD R4, R0, UR5, RZ ;  /* 0x0000000500047c24 */ /* 0x000fe2000f8e02ff */
[----:B------:R-:W-:-:S07]  /*0590*/  ULOP3.LUT UR4, UR5, 0x3, URZ, 0xc0, !UPT ;  /* 0x0000000305047892 */ /* 0x000fce000f8ec0ff */
[----:B------:R-:W-:Y:S05]  /*05a0*/  BRA.U !UP0, `(.L_x_18) ;  /* 0x0000000108787547 */ /* 0x000fea000b800000 */
[----:B-1----:R-:W0:Y:S01]  /*05b0*/  LDC.64 R8, c[0x0][0x388] ;  /* 0x0000e200ff087b82 */ /* 0x002e220000000a00 */
[----:B------:R-:W-:Y:S01]  /*05c0*/  IADD3 R15, PT, PT, R4, R5, RZ ;  /* 0x00000005040f7210 */ /* 0x000fe20007ffe0ff */
[----:B------:R-:W-:-:S06]  /*05d0*/  IMAD R7, R5, UR5, R0 ;  /* 0x0000000505077c24 */ /* 0x000fcc000f8e0200 */
[----:B------:R-:W1:Y:S01]  /*05e0*/  LDC.64 R12, c[0x0][0x380] ;  /* 0x0000e000ff0c7b82 */ /* 0x000e620000000a00 */
[----:B0-----:R-:W-:-:S04]  /*05f0*/  IMAD.WIDE R2, R15, 0x8, R8 ;  /* 0x000000080f027825 */ /* 0x001fc800078e0208 */
[----:B------:R-:W-:Y:S02]  /*0600*/  IMAD.WIDE R8, R7, 0x8, R8 ;  /* 0x0000000807087825 */ /* 0x000fe400078e0208 */
[----:B------:R-:W2:Y:S04]  /*0610*/  LDG.E.64 R6, desc[UR16][R2.64] ;  /* 0x0000001002067981 */ /* 0x000ea8000c1e1b00 */
        /* <DEDUP_REMOVED lines=8> */
[----:B------:R-:W-:Y:S01]  /*06a0*/  MOV R19, UR5 ;  /* 0x0000000500137c02 */ /* 0x000fe20008000f00 */
[----:B--2---:R-:W-:-:S04]  /*06b0*/  DADD R12, R12, R16 ;  /* 0x000000000c0c7229 */ /* 0x004fc80000000010 */
[----:B------:R-:W-:-:S03]  /*06c0*/  IMAD.WIDE.U32 R16, R19, 0x8, R14 ;  /* 0x0000000813107825 */ /* 0x000fc600078e000e */
[----:B------:R2:W-:Y:S04]  /*06d0*/  STG.E.64 desc[UR16][R6.64+0x8], R12 ;  /* 0x0000080c06007986 */ /* 0x0005e8000c101b10 */
[----:B------:R-:W3:Y:S04]  /*06e0*/  LDG.E.64 R18, desc[UR16][R16.64] ;  /* 0x0000001010127981 */ /* 0x000ee8000c1e1b00 */
[----:B------:R-:W3:Y:S01]  /*06f0*/  LDG.E.64 R8, desc[UR16][R2.64+0x10] ;  /* 0x0000101002087981 */ /* 0x000ee2000c1e1b00 */
[----:B------:R-:W-:Y:S01]  /*0700*/  MOV R21, UR5 ;  /* 0x0000000500157c02 */ /* 0x000fe20008000f00 */
[----:B---3--:R-:W-:-:S04]  /*0710*/  DADD R8, R8, R18 ;  /* 0x0000000008087229 */ /* 0x008fc80000000012 */
[----:B------:R-:W-:-:S03]  /*0720*/  IMAD.WIDE.U32 R18, R21, 0x8, R16 ;  /* 0x0000000815127825 */ /* 0x000fc600078e0010 */
[----:B------:R2:W-:Y:S04]  /*0730*/  STG.E.64 desc[UR16][R6.64+0x10], R8 ;  /* 0x0000100806007986 */ /* 0x0005e8000c101b10 */
[----:B0-----:R-:W3:Y:S04]  /*0740*/  LDG.E.64 R10, desc[UR16][R2.64+0x18] ;  /* 0x00001810020a7981 */ /* 0x001ee8000c1e1b00 */
[----:B------:R-:W3:Y:S01]  /*0750*/  LDG.E.64 R18, desc[UR16][R18.64] ;  /* 0x0000001012127981 */ /* 0x000ee2000c1e1b00 */
[----:B------:R-:W-:Y:S01]  /*0760*/  IADD3 R5, PT, PT, R5, 0x4, RZ ;  /* 0x0000000405057810 */ /* 0x000fe20007ffe0ff */
[----:B---3--:R-:W-:-:S07]  /*0770*/  DADD R10, R10, R18 ;  /* 0x000000000a0a7229 */ /* 0x008fce0000000012 */
[----:B------:R2:W-:Y:S04]  /*0780*/  STG.E.64 desc[UR16][R6.64+0x18], R10 ;  /* 0x0000180a06007986 */ /* 0x0005e8000c101b10 */
.L_x_18:
[----:B------:R-:W-:-:S13]  /*0790*/  ISETP.NE.AND P0, PT, RZ, UR4, PT ;  /* 0x00000004ff007c0c */ /* 0x000fda000bf05270 */
[----:B------:R-:W-:Y:S05]  /*07a0*/  @!P0 EXIT ;  /* 0x000000000000894d */ /* 0x000fea0003800000 */
[----:B------:R-:W-:-:S09]  /*07b0*/  UISETP.NE.AND UP0, UPT, UR4, 0x1, UPT ;  /* 0x000000010400788c */ /* 0x000fd2000bf05270 */
[----:B------:R-:W-:Y:S05]  /*07c0*/  BRA.U !UP0, `(.L_x_19) ;  /* 0x0000000108487547 */ /* 0x000fea000b800000 */
[----:B-12---:R-:W0:Y:S01]  /*07d0*/  LDC.64 R6, c[0x0][0x388] ;  /* 0x0000e200ff067b82 */ /* 0x006e220000000a00 */
        /* <DEDUP_REMOVED lines=8> */
[----:B-1----:R-:W-:-:S04]  /*0860*/  IMAD.WIDE R14, R15, 0x8, R10 ;  /* 0x000000080f0e7825 */ /* 0x002fc800078e020a */
[----:B------:R-:W-:Y:S01]  /*0870*/  IMAD.WIDE.U32 R10, R17, 0x8, R12 ;  /* 0x00000008110a7825 */ /* 0x000fe200078e000c */
[----:B--2---:R-:W-:-:S07]  /*0880*/  DADD R6, R6, R8 ;  /* 0x0000000006067229 */ /* 0x004fce0000000008 */
[----:B------:R0:W-:Y:S04]  /*0890*/  STG.E.64 desc[UR16][R14.64], R6 ;  /* 0x000000060e007986 */ /* 0x0001e8000c101b10 */
[----:B------:R-:W2:Y:S04]  /*08a0*/  LDG.E.64 R8, desc[UR16][R2.64+0x8] ;  /* 0x0000081002087981 */ /* 0x000ea8000c1e1b00 */
[----:B------:R-:W2:Y:S01]  /*08b0*/  LDG.E.64 R10, desc[UR16][R10.64] ;  /* 0x000000100a0a7981 */ /* 0x000ea2000c1e1b00 */
[----:B------:R-:W-:Y:S01]  /*08c0*/  IADD3 R5, PT, PT, R5, 0x2, RZ ;  /* 0x0000000205057810 */ /* 0x000fe20007ffe0ff */
[----:B--2---:R-:W-:-:S07]  /*08d0*/  DADD R8, R8, R10 ;  /* 0x0000000008087229 */ /* 0x004fce000000000a */
[----:B------:R0:W-:Y:S04]  /*08e0*/  STG.E.64 desc[UR16][R14.64+0x8], R8 ;  /* 0x000008080e007986 */ /* 0x0001e8000c101b10 */
.L_x_19:
[----:B------:R-:W-:-:S04]  /*08f0*/  ULOP3.LUT UR4, UR5, 0x1, URZ, 0xc0, !UPT ;  /* 0x0000000105047892 */ /* 0x000fc8000f8ec0ff */
[----:B------:R-:W-:-:S06]  /*0900*/  UISETP.NE.U32.AND UP0, UPT, UR4, 0x1, UPT ;  /* 0x000000010400788c */ /* 0x000fcc000bf05070 */
[----:B------:R-:W-:-:S13]  /*0910*/  PLOP3.LUT P0, PT, PT, PT, UP0, 0x80, 0x8 ;  /* 0x000000000008781c */ /* 0x000fda0003f0f008 */
[----:B------:R-:W-:Y:S05]  /*0920*/  @P0 EXIT ;  /* 0x000000000000094d */ /* 0x000fea0003800000 */
[----:B012---:R-:W0:Y:S01]  /*0930*/  LDC.64 R6, c[0x0][0x388] ;  /* 0x0000e200ff067b82 */ /* 0x007e220000000a00 */
[----:B------:R-:W-:Y:S01]  /*0940*/  IADD3 R11, PT, PT, R4, R5, RZ ;  /* 0x00000005040b7210 */ /* 0x000fe20007ffe0ff */
[----:B------:R-:W-:-:S06]  /*0950*/  IMAD R5, R5, UR5, R0 ;  /* 0x0000000505057c24 */ /* 0x000fcc000f8e0200 */
[----:B------:R-:W1:Y:S01]  /*0960*/  LDC.64 R8, c[0x0][0x380] ;  /* 0x0000e000ff087b82 */ /* 0x000e620000000a00 */
[----:B0-----:R-:W-:-:S04]  /*0970*/  IMAD.WIDE R2, R11, 0x8, R6 ;  /* 0x000000080b027825 */ /* 0x001fc800078e0206 */
[----:B------:R-:W-:Y:S02]  /*0980*/  IMAD.WIDE R4, R5, 0x8, R6 ;  /* 0x0000000805047825 */ /* 0x000fe400078e0206 */
[----:B------:R-:W2:Y:S04]  /*0990*/  LDG.E.64 R2, desc[UR16][R2.64] ;  /* 0x0000001002027981 */ /* 0x000ea8000c1e1b00 */
[----:B------:R-:W2:Y:S01]  /*09a0*/  LDG.E.64 R4, desc[UR16][R4.64] ;  /* 0x0000001004047981 */ /* 0x000ea2000c1e1b00 */
[----:B-1----:R-:W-:Y:S01]  /*09b0*/  IMAD.WIDE R8, R11, 0x8, R8 ;  /* 0x000000080b087825 */ /* 0x002fe200078e0208 */
[----:B--2---:R-:W-:-:S07]  /*09c0*/  DADD R6, R2, R4 ;  /* 0x0000000002067229 */ /* 0x004fce0000000004 */
[----:B------:R-:W-:Y:S01]  /*09d0*/  STG.E.64 desc[UR16][R8.64], R6 ;  /* 0x0000000608007986 */ /* 0x000fe2000c101b10 */
[----:B------:R-:W-:Y:S05]  /*09e0*/  EXIT ;  /* 0x000000000000794d */ /* 0x000fea0003800000 */
.L_x_20:
        /* <DEDUP_REMOVED lines=9> */
.L_x_23:


//--------------------- .nv.shared.reserved.0     --------------------------
	.section	.nv.shared.reserved.0,"aw",@nobits
	.weak		__nv_reservedSMEM_offset_0_alias
	.size		__nv_reservedSMEM_offset_0_alias, 0, 64
	.other		__nv_reservedSMEM_offset_0_alias,@"STO_CUDA_RESERVED_SHARED STV_DEFAULT"
__nv_reservedSMEM_offset_0_alias:
	.zero		0
	.zero		64


//--------------------- .nv.constant0._Z12kernel_dhgenPiS_PdS0_S0_iii --------------------------
	.section	.nv.constant0._Z12kernel_dhgenPiS_PdS0_S0_iii,"a",@progbits
	.sectionflags	@""
	.align	4
.nv.constant0._Z12kernel_dhgenPiS_PdS0_S0_iii:
	.zero		948


//--------------------- .nv.constant0._Z16kernel_comp_hessPdS_S_S_S_i --------------------------
	.section	.nv.constant0._Z16kernel_comp_hessPdS_S_S_S_i,"a",@progbits
	.sectionflags	@""
	.align	4
.nv.constant0._Z16kernel_comp_hessPdS_S_S_S_i:
	.zero		940


//--------------------- .nv.constant0._Z12kernel_aplusPdS_i --------------------------
	.section	.nv.constant0._Z12kernel_aplusPdS_i,"a",@progbits
	.sectionflags	@""
	.align	4
.nv.constant0._Z12kernel_aplusPdS_i:
	.zero		916


//--------------------- SYMBOLS --------------------------

	.type		.nv.reservedSmem.offset0,@object
	.size		.nv.reservedSmem.offset0,0x4
